	.target	sm_100a

	.elftype	@"ET_EXEC"


//--------------------- .note.nv.tkinfo           --------------------------
	.section	.note.nv.tkinfo,"",@"SHT_NOTE"
	.sectionflags	@"SHF_NOTE_NV_TKINFO"
	.tkinfo
        /*0018*/ 	.word	0x00000002
        /*0030*/ 	.string	""
        /*0030*/ 	.string	"ptxas"
        /*0030*/ 	.string	"Cuda compilation tools, release 13.0, V13.0.88"
        /*0030*/ 	.string	"Build cuda_13.0.r13.0/compiler.36424714_0"
        /*0030*/ 	.string	"-arch sm_100a -m 64 "



//--------------------- .note.nv.cuinfo           --------------------------
	.section	.note.nv.cuinfo,"",@"SHT_NOTE"
	.sectionflags	@"SHF_NOTE_NV_CUINFO"
        /*0018*/ 	.short	0x0002
        /*001a*/ 	.short	0x0064
        /*001c*/ 	.short	0x0082
	.zero		2


//--------------------- .nv.info                  --------------------------
	.section	.nv.info,"",@"SHT_CUDA_INFO"
	.align	4


	//----- nvinfo : EIATTR_REGCOUNT
	.align		4
        /*0000*/ 	.byte	0x04, 0x2f
        /*0002*/ 	.short	(.L_19 - .L_18)
	.align		4
.L_18:
        /*0004*/ 	.word	index@(_ZN7cutlass13device_kernelINS_4gemm6kernel13GemmUniversalIN4cute5tupleIJiiiiEEENS1_10collective13CollectiveMmaINS1_35MainloopSm100TmaUmmaWarpSpecializedILi5ELi2ELi4ENS5_IJNS4_1CILi1EEENSA_ILi2EEESB_EEEEENS5_IJNSA_ILi128EEENSA_ILi64EEENSA_ILi32EEEEEENS_6half_tENS5_IJlSB_lEEESJ_SK_NS4_8TiledMMAINS4_8MMA_AtomIJNS4_20SM100_MMA_F16BF16_SSISJ_SJ_fLi128ELi64ELNS4_4UMMA5MajorE0ELSP_0ELNSO_7ScaleInE0ELSQ_0EEEEEENS4_6LayoutINS5_IJSB_SB_SB_EEENS5_IJNSA_ILi0EEESV_SV_EEEEENS5_IJNS4_10UnderscoreESY_SY_EEEEENS4_23SM90_TMA_LOAD_MULTICASTENS4_14ComposedLayoutINS4_7SwizzleILi2ELi4ELi3EEENS4_18smem_ptr_flag_bitsILi16EEENST_INS5_IJNSA_ILi8EEESH_EEENS5_IJSH_SB_EEEEEEEvNS4_8identityENS4_13SM90_TMA_LOADES1B_vS1C_EENS_8epilogue10collective18CollectiveEpilogueINS1F_23Sm100TmaWarpSpecializedILi3ELi2ELi32ELb1ELb0EEEJSI_NS5_IJNST_ISF_SB_EENST_ISH_SB_EEEEESJ_SK_SJ_SK_NS1F_6fusion15FusionCallbacksIS1J_NS1N_17LinearCombinationISJ_fSJ_fLNS_15FloatRoundStyleE2EEESI_S1M_JEEENS4_5SM1004TMEM4LOAD26SM100_TMEM_LOAD_32dp32b32xES1D_S1B_NS4_39AutoVectorizingCopyWithAssumedAlignmentILi128EEENS4_14SM90_TMA_STOREES1B_S1Y_S1Y_EEEvvEEEEvNT_6ParamsE)
        /*0008*/ 	.word	0x00000077


	//----- nvinfo : EIATTR_FRAME_SIZE
	.align		4
.L_19:
        /*000c*/ 	.byte	0x04, 0x11
        /*000e*/ 	.short	(.L_21 - .L_20)
	.align		4
.L_20:
        /*0010*/ 	.word	index@($__internal_2_$__cuda_sm10x_tcgen05_guardrail_trap_unallocated_columns_being_dealloced)
        /*0014*/ 	.word	0x00000000


	//----- nvinfo : EIATTR_FRAME_SIZE
	.align		4
.L_21:
        /*0018*/ 	.byte	0x04, 0x11
        /*001a*/ 	.short	(.L_23 - .L_22)
	.align		4
.L_22:
        /*001c*/ 	.word	index@($__internal_1_$__cuda_sm10x_tcgen05_guardrail_trap_phase_invalid_during_alloc)
        /*0020*/ 	.word	0x00000000


	//----- nvinfo : EIATTR_FRAME_SIZE
	.align		4
.L_23:
        /*0024*/ 	.byte	0x04, 0x11
        /*0026*/ 	.short	(.L_25 - .L_24)
	.align		4
.L_24:
        /*0028*/ 	.word	index@($__internal_0_$__cuda_sm10x_tcgen05_guardrail_trap_col_being_dealloced_not_returned_by_alloc)
        /*002c*/ 	.word	0x00000000


	//----- nvinfo : EIATTR_FRAME_SIZE
	.align		4
.L_25:
        /*0030*/ 	.byte	0x04, 0x11
        /*0032*/ 	.short	(.L_27 - .L_26)
	.align		4
.L_26:
        /*0034*/ 	.word	index@(_ZN7cutlass13device_kernelINS_4gemm6kernel13GemmUniversalIN4cute5tupleIJiiiiEEENS1_10collective13CollectiveMmaINS1_35MainloopSm100TmaUmmaWarpSpecializedILi5ELi2ELi4ENS5_IJNS4_1CILi1EEENSA_ILi2EEESB_EEEEENS5_IJNSA_ILi128EEENSA_ILi64EEENSA_ILi32EEEEEENS_6half_tENS5_IJlSB_lEEESJ_SK_NS4_8TiledMMAINS4_8MMA_AtomIJNS4_20SM100_MMA_F16BF16_SSISJ_SJ_fLi128ELi64ELNS4_4UMMA5MajorE0ELSP_0ELNSO_7ScaleInE0ELSQ_0EEEEEENS4_6LayoutINS5_IJSB_SB_SB_EEENS5_IJNSA_ILi0EEESV_SV_EEEEENS5_IJNS4_10UnderscoreESY_SY_EEEEENS4_23SM90_TMA_LOAD_MULTICASTENS4_14ComposedLayoutINS4_7SwizzleILi2ELi4ELi3EEENS4_18smem_ptr_flag_bitsILi16EEENST_INS5_IJNSA_ILi8EEESH_EEENS5_IJSH_SB_EEEEEEEvNS4_8identityENS4_13SM90_TMA_LOADES1B_vS1C_EENS_8epilogue10collective18CollectiveEpilogueINS1F_23Sm100TmaWarpSpecializedILi3ELi2ELi32ELb1ELb0EEEJSI_NS5_IJNST_ISF_SB_EENST_ISH_SB_EEEEESJ_SK_SJ_SK_NS1F_6fusion15FusionCallbacksIS1J_NS1N_17LinearCombinationISJ_fSJ_fLNS_15FloatRoundStyleE2EEESI_S1M_JEEENS4_5SM1004TMEM4LOAD26SM100_TMEM_LOAD_32dp32b32xES1D_S1B_NS4_39AutoVectorizingCopyWithAssumedAlignmentILi128EEENS4_14SM90_TMA_STOREES1B_S1Y_S1Y_EEEvvEEEEvNT_6ParamsE)
        /*0038*/ 	.word	0x00000000


	//----- nvinfo : EIATTR_MIN_STACK_SIZE
	.align		4
.L_27:
        /*003c*/ 	.byte	0x04, 0x12
        /*003e*/ 	.short	(.L_29 - .L_28)
	.align		4
.L_28:
        /*0040*/ 	.word	index@(_ZN7cutlass13device_kernelINS_4gemm6kernel13GemmUniversalIN4cute5tupleIJiiiiEEENS1_10collective13CollectiveMmaINS1_35MainloopSm100TmaUmmaWarpSpecializedILi5ELi2ELi4ENS5_IJNS4_1CILi1EEENSA_ILi2EEESB_EEEEENS5_IJNSA_ILi128EEENSA_ILi64EEENSA_ILi32EEEEEENS_6half_tENS5_IJlSB_lEEESJ_SK_NS4_8TiledMMAINS4_8MMA_AtomIJNS4_20SM100_MMA_F16BF16_SSISJ_SJ_fLi128ELi64ELNS4_4UMMA5MajorE0ELSP_0ELNSO_7ScaleInE0ELSQ_0EEEEEENS4_6LayoutINS5_IJSB_SB_SB_EEENS5_IJNSA_ILi0EEESV_SV_EEEEENS5_IJNS4_10UnderscoreESY_SY_EEEEENS4_23SM90_TMA_LOAD_MULTICASTENS4_14ComposedLayoutINS4_7SwizzleILi2ELi4ELi3EEENS4_18smem_ptr_flag_bitsILi16EEENST_INS5_IJNSA_ILi8EEESH_EEENS5_IJSH_SB_EEEEEEEvNS4_8identityENS4_13SM90_TMA_LOADES1B_vS1C_EENS_8epilogue10collective18CollectiveEpilogueINS1F_23Sm100TmaWarpSpecializedILi3ELi2ELi32ELb1ELb0EEEJSI_NS5_IJNST_ISF_SB_EENST_ISH_SB_EEEEESJ_SK_SJ_SK_NS1F_6fusion15FusionCallbacksIS1J_NS1N_17LinearCombinationISJ_fSJ_fLNS_15FloatRoundStyleE2EEESI_S1M_JEEENS4_5SM1004TMEM4LOAD26SM100_TMEM_LOAD_32dp32b32xES1D_S1B_NS4_39AutoVectorizingCopyWithAssumedAlignmentILi128EEENS4_14SM90_TMA_STOREES1B_S1Y_S1Y_EEEvvEEEEvNT_6ParamsE)
        /*0044*/ 	.word	0x00000000
.L_29:


//--------------------- .nv.compat                --------------------------
	.section	.nv.compat,"",@"SHT_CUDA_COMPAT_INFO"
	.align	4
        /*0000*/ 	.byte	0x02, 0x09, 0x01, 0x00, 0x02, 0x02, 0x02, 0x00, 0x02, 0x05, 0x05, 0x00, 0x03, 0x07, 0x01, 0x01
        /*0010*/ 	.byte	0x02, 0x03, 0x01, 0x00, 0x02, 0x06, 0x01, 0x00, 0x04, 0x0b, 0x08, 0x00, 0x09, 0x00, 0x00, 0x00
        /*0020*/ 	.byte	0x00, 0x00, 0x00, 0x00


//--------------------- .nv.info._ZN7cutlass13device_kernelINS_4gemm6kernel13GemmUniversalIN4cute5tupleIJiiiiEEENS1_10collective13CollectiveMmaINS1_35MainloopSm100TmaUmmaWarpSpecializedILi5ELi2ELi4ENS5_IJNS4_1CILi1EEENSA_ILi2EEESB_EEEEENS5_IJNSA_ILi128EEENSA_ILi64EEENSA_ILi32EEEEEENS_6half_tENS5_IJlSB_lEEESJ_SK_NS4_8TiledMMAINS4_8MMA_AtomIJNS4_20SM100_MMA_F16BF16_SSISJ_SJ_fLi128ELi64ELNS4_4UMMA5MajorE0ELSP_0ELNSO_7ScaleInE0ELSQ_0EEEEEENS4_6LayoutINS5_IJSB_SB_SB_EEENS5_IJNSA_ILi0EEESV_SV_EEEEENS5_IJNS4_10UnderscoreESY_SY_EEEEENS4_23SM90_TMA_LOAD_MULTICASTENS4_14ComposedLayoutINS4_7SwizzleILi2ELi4ELi3EEENS4_18smem_ptr_flag_bitsILi16EEENST_INS5_IJNSA_ILi8EEESH_EEENS5_IJSH_SB_EEEEEEEvNS4_8identityENS4_13SM90_TMA_LOADES1B_vS1C_EENS_8epilogue10collective18CollectiveEpilogueINS1F_23Sm100TmaWarpSpecializedILi3ELi2ELi32ELb1ELb0EEEJSI_NS5_IJNST_ISF_SB_EENST_ISH_SB_EEEEESJ_SK_SJ_SK_NS1F_6fusion15FusionCallbacksIS1J_NS1N_17LinearCombinationISJ_fSJ_fLNS_15FloatRoundStyleE2EEESI_S1M_JEEENS4_5SM1004TMEM4LOAD26SM100_TMEM_LOAD_32dp32b32xES1D_S1B_NS4_39AutoVectorizingCopyWithAssumedAlignmentILi128EEENS4_14SM90_TMA_STOREES1B_S1Y_S1Y_EEEvvEEEEvNT_6ParamsE --------------------------
	.section	.nv.info._ZN7cutlass13device_kernelINS_4gemm6kernel13GemmUniversalIN4cute5tupleIJiiiiEEENS1_10collective13CollectiveMmaINS1_35MainloopSm100TmaUmmaWarpSpecializedILi5ELi2ELi4ENS5_IJNS4_1CILi1EEENSA_ILi2EEESB_EEEEENS5_IJNSA_ILi128EEENSA_ILi64EEENSA_ILi32EEEEEENS_6half_tENS5_IJlSB_lEEESJ_SK_NS4_8TiledMMAINS4_8MMA_AtomIJNS4_20SM100_MMA_F16BF16_SSISJ_SJ_fLi128ELi64ELNS4_4UMMA5MajorE0ELSP_0ELNSO_7ScaleInE0ELSQ_0EEEEEENS4_6LayoutINS5_IJSB_SB_SB_EEENS5_IJNSA_ILi0EEESV_SV_EEEEENS5_IJNS4_10UnderscoreESY_SY_EEEEENS4_23SM90_TMA_LOAD_MULTICASTENS4_14ComposedLayoutINS4_7SwizzleILi2ELi4ELi3EEENS4_18smem_ptr_flag_bitsILi16EEENST_INS5_IJNSA_ILi8EEESH_EEENS5_IJSH_SB_EEEEEEEvNS4_8identityENS4_13SM90_TMA_LOADES1B_vS1C_EENS_8epilogue10collective18CollectiveEpilogueINS1F_23Sm100TmaWarpSpecializedILi3ELi2ELi32ELb1ELb0EEEJSI_NS5_IJNST_ISF_SB_EENST_ISH_SB_EEEEESJ_SK_SJ_SK_NS1F_6fusion15FusionCallbacksIS1J_NS1N_17LinearCombinationISJ_fSJ_fLNS_15FloatRoundStyleE2EEESI_S1M_JEEENS4_5SM1004TMEM4LOAD26SM100_TMEM_LOAD_32dp32b32xES1D_S1B_NS4_39AutoVectorizingCopyWithAssumedAlignmentILi128EEENS4_14SM90_TMA_STOREES1B_S1Y_S1Y_EEEvvEEEEvNT_6ParamsE,"",@"SHT_CUDA_INFO"
	.sectionflags	@""
	.align	4


	//----- nvinfo : EIATTR_CUDA_API_VERSION
	.align		4
        /*0000*/ 	.byte	0x04, 0x37
        /*0002*/ 	.short	(.L_31 - .L_30)
.L_30:
        /*0004*/ 	.word	0x00000082


	//----- nvinfo : EIATTR_KPARAM_INFO
	.align		4
.L_31:
        /*0008*/ 	.byte	0x04, 0x17
        /*000a*/ 	.short	(.L_33 - .L_32)
.L_32:
        /*000c*/ 	.word	0x00000000
        /*0010*/ 	.short	0x0000
        /*0012*/ 	.short	0x0000
        /*0014*/ 	.byte	0x00, 0xf0, 0x01, 0x20


	//----- nvinfo : EIATTR_AT_ENTRY_FRAGMENTS
	.align		4
.L_33:
        /*0018*/ 	.byte	0x04, 0x4f
        /*001a*/ 	.short	(.L_35 - .L_34)


	//   ....[0]....
.L_34:
        /*001c*/ 	.word	0x00000006


	//----- nvinfo : EIATTR_RESERVED_SMEM_USED
	.align		4
.L_35:
        /*0020*/ 	.byte	0x01, 0x41
	.zero		2


	//----- nvinfo : EIATTR_SPARSE_MMA_MASK
	.align		4
        /*0024*/ 	.byte	0x03, 0x50
        /*0026*/ 	.short	0x0000


	//----- nvinfo : EIATTR_TCGEN05_1CTA_USED
	.align		4
        /*0028*/ 	.byte	0x01, 0x51
	.zero		2


	//----- nvinfo : EIATTR_MAXREG_COUNT
	.align		4
        /*002c*/ 	.byte	0x03, 0x1b
        /*002e*/ 	.short	0x00ff


	//----- nvinfo : EIATTR_NUM_BARRIERS
	.align		4
        /*0030*/ 	.byte	0x02, 0x4c
        /*0032*/ 	.byte	0x07
	.zero		1


	//----- nvinfo : EIATTR_EXTERNS
	.align		4
        /*0034*/ 	.byte	0x04, 0x0f
        /*0036*/ 	.short	(.L_37 - .L_36)


	//   ....[0]....
	.align		4
.L_36:
        /*0038*/ 	.word	index@(__assertfail)


	//----- nvinfo : EIATTR_MERCURY_ISA_VERSION
	.align		4
.L_37:
        /*003c*/ 	.byte	0x03, 0x5f
        /*003e*/ 	.short	0x0101


	//----- nvinfo : EIATTR_INT_WARP_WIDE_INSTR_OFFSETS
	.align		4
        /*0040*/ 	.byte	0x04, 0x31
        /*0042*/ 	.short	(.L_39 - .L_38)


	//   ....[0]....
.L_38:
        /*0044*/ 	.word	0x00003c90


	//   ....[1]....
        /*0048*/ 	.word	0x00003cb0


	//   ....[2]....
        /*004c*/ 	.word	0x00003ce0


	//   ....[3]....
        /*0050*/ 	.word	0x000048c0


	//   ....[4]....
        /*0054*/ 	.word	0x00004940


	//   ....[5]....
        /*0058*/ 	.word	0x00004a50


	//   ....[6]....
        /*005c*/ 	.word	0x00004b60


	//----- nvinfo : EIATTR_COOP_GROUP_MASK_REGIDS
	.align		4
.L_39:
        /*0060*/ 	.byte	0x04, 0x29
        /*0062*/ 	.short	(.L_41 - .L_40)


	//   ....[0]....
.L_40:
        /*0064*/ 	.word	0xffffffff


	//   ....[1]....
        /*0068*/ 	.word	0xffffffff


	//   ....[2]....
        /*006c*/ 	.word	0xffffffff


	//   ....[3]....
        /*0070*/ 	.word	0xffffffff


	//   ....[4]....
        /*0074*/ 	.word	0xffffffff


	//   ....[5]....
        /*0078*/ 	.word	0xffffffff


	//   ....[6]....
        /*007c*/ 	.word	0xffffffff


	//   ....[7]....
        /*0080*/ 	.word	0xffffffff


	//   ....[8]....
        /*0084*/ 	.word	0xffffffff


	//   ....[9]....
        /*0088*/ 	.word	0xffffffff


	//   ....[10]....
        /*008c*/ 	.word	0xffffffff


	//   ....[11]....
        /*0090*/ 	.word	0xffffffff


	//   ....[12]....
        /*0094*/ 	.word	0xffffffff


	//   ....[13]....
        /*0098*/ 	.word	0xffffffff


	//----- nvinfo : EIATTR_COOP_GROUP_INSTR_OFFSETS
	.align		4
.L_41:
        /*009c*/ 	.byte	0x04, 0x28
        /*009e*/ 	.short	(.L_43 - .L_42)


	//   ....[0]....
.L_42:
        /*00a0*/ 	.word	0x00000080


	//   ....[1]....
        /*00a4*/ 	.word	0x000004f0


	//   ....[2]....
        /*00a8*/ 	.word	0x000006c0


	//   ....[3]....
        /*00ac*/ 	.word	0x00000840


	//   ....[4]....
        /*00b0*/ 	.word	0x00000940


	//   ....[5]....
        /*00b4*/ 	.word	0x00000ab0


	//   ....[6]....
        /*00b8*/ 	.word	0x00000c50


	//   ....[7]....
        /*00bc*/ 	.word	0x00000e00


	//   ....[8]....
        /*00c0*/ 	.word	0x00002040


	//   ....[9]....
        /*00c4*/ 	.word	0x00002fc0


	//   ....[10]....
        /*00c8*/ 	.word	0x000031d0


	//   ....[11]....
        /*00cc*/ 	.word	0x00003200


	//   ....[12]....
        /*00d0*/ 	.word	0x00003b70


	//   ....[13]....
        /*00d4*/ 	.word	0x00003da0


	//----- nvinfo : EIATTR_VRC_CTA_INIT_COUNT
	.align		4
.L_43:
        /*00d8*/ 	.byte	0x02, 0x4a
        /*00da*/ 	.byte	0x80
	.zero		1


	//----- nvinfo : EIATTR_SYSCALL_OFFSETS
	.align		4
        /*00dc*/ 	.byte	0x04, 0x46
        /*00de*/ 	.short	(.L_45 - .L_44)


	//   ....[0]....
.L_44:
        /*00e0*/ 	.word	0x00005850


	//   ....[1]....
        /*00e4*/ 	.word	0x00005940


	//   ....[2]....
        /*00e8*/ 	.word	0x000061e0


	//   ....[3]....
        /*00ec*/ 	.word	0x00006eb0


	//----- nvinfo : EIATTR_MBARRIER_INSTR_OFFSETS
	.align		4
.L_45:
        /*00f0*/ 	.byte	0x04, 0x39
        /*00f2*/ 	.short	(.L_47 - .L_46)


	//   ....[0]....
.L_46:
        /*00f4*/ 	.word	0x00000610
        /*00f8*/ 	.word	0x000000ff
        /*00fc*/ 	.word	0x00000000
        /*0100*/ 	.short	0x0100
        /*0102*/ 	.byte	0x04
	.zero		1


	//   ....[1]....
        /*0104*/ 	.word	0x00000620
        /*0108*/ 	.word	0x000000ff
        /*010c*/ 	.word	0x00000028
        /*0110*/ 	.short	0x0100
        /*0112*/ 	.byte	0x04
	.zero		1


	//   ....[2]....
        /*0114*/ 	.word	0x00000630
        /*0118*/ 	.word	0x000000ff
        /*011c*/ 	.word	0x00000008
        /*0120*/ 	.short	0x0100
        /*0122*/ 	.byte	0x04
	.zero		1


	//   ....[3]....
        /*0124*/ 	.word	0x00000640
        /*0128*/ 	.word	0x000000ff
        /*012c*/ 	.word	0x00000030
        /*0130*/ 	.short	0x0100
        /*0132*/ 	.byte	0x04
	.zero		1


	//   ....[4]....
        /*0134*/ 	.word	0x00000650
        /*0138*/ 	.word	0x000000ff
        /*013c*/ 	.word	0x00000010
        /*0140*/ 	.short	0x0100
        /*0142*/ 	.byte	0x04
	.zero		1


	//   ....[5]....
        /*0144*/ 	.word	0x00000660
        /*0148*/ 	.word	0x000000ff
        /*014c*/ 	.word	0x00000038
        /*0150*/ 	.short	0x0100
        /*0152*/ 	.byte	0x04
	.zero		1


	//   ....[6]....
        /*0154*/ 	.word	0x00000670
        /*0158*/ 	.word	0x000000ff
        /*015c*/ 	.word	0x00000018
        /*0160*/ 	.short	0x0100
        /*0162*/ 	.byte	0x04
	.zero		1


	//   ....[7]....
        /*0164*/ 	.word	0x00000680
        /*0168*/ 	.word	0x000000ff
        /*016c*/ 	.word	0x00000040
        /*0170*/ 	.short	0x0100
        /*0172*/ 	.byte	0x04
	.zero		1


	//   ....[8]....
        /*0174*/ 	.word	0x00000690
        /*0178*/ 	.word	0x000000ff
        /*017c*/ 	.word	0x00000020
        /*0180*/ 	.short	0x0100
        /*0182*/ 	.byte	0x04
	.zero		1


	//   ....[9]....
        /*0184*/ 	.word	0x000006a0
        /*0188*/ 	.word	0x000000ff
        /*018c*/ 	.word	0x00000048
        /*0190*/ 	.short	0x0100
        /*0192*/ 	.byte	0x04
	.zero		1


	//   ....[10]....
        /*0194*/ 	.word	0x000007d0
        /*0198*/ 	.word	0x000000ff
        /*019c*/ 	.word	0x00000050
        /*01a0*/ 	.short	0x0100
        /*01a2*/ 	.byte	0x04
	.zero		1


	//   ....[11]....
        /*01a4*/ 	.word	0x000007e0
        /*01a8*/ 	.word	0x000000ff
        /*01ac*/ 	.word	0x00000068
        /*01b0*/ 	.short	0x0100
        /*01b2*/ 	.byte	0x04
	.zero		1


	//   ....[12]....
        /*01b4*/ 	.word	0x000007f0
        /*01b8*/ 	.word	0x000000ff
        /*01bc*/ 	.word	0x00000058
        /*01c0*/ 	.short	0x0100
        /*01c2*/ 	.byte	0x04
	.zero		1


	//   ....[13]....
        /*01c4*/ 	.word	0x00000800
        /*01c8*/ 	.word	0x000000ff
        /*01cc*/ 	.word	0x00000070
        /*01d0*/ 	.short	0x0100
        /*01d2*/ 	.byte	0x04
	.zero		1


	//   ....[14]....
        /*01d4*/ 	.word	0x00000810
        /*01d8*/ 	.word	0x000000ff
        /*01dc*/ 	.word	0x00000060
        /*01e0*/ 	.short	0x0100
        /*01e2*/ 	.byte	0x04
	.zero		1


	//   ....[15]....
        /*01e4*/ 	.word	0x00000820
        /*01e8*/ 	.word	0x000000ff
        /*01ec*/ 	.word	0x00000078
        /*01f0*/ 	.short	0x0100
        /*01f2*/ 	.byte	0x04
	.zero		1


	//   ....[16]....
        /*01f4*/ 	.word	0x00000910
        /*01f8*/ 	.word	0x000000ff
        /*01fc*/ 	.word	0x00000080
        /*0200*/ 	.short	0x0100
        /*0202*/ 	.byte	0x06
	.zero		1


	//   ....[17]....
        /*0204*/ 	.word	0x00000920
        /*0208*/ 	.word	0x000000ff
        /*020c*/ 	.word	0x00000088
        /*0210*/ 	.short	0x0100
        /*0212*/ 	.byte	0x06
	.zero		1


	//   ....[18]....
        /*0214*/ 	.word	0x00000a60
        /*0218*/ 	.word	0x000000ff
        /*021c*/ 	.word	0x00000090
        /*0220*/ 	.short	0x0100
        /*0222*/ 	.byte	0x06
	.zero		1


	//   ....[19]....
        /*0224*/ 	.word	0x00000a70
        /*0228*/ 	.word	0x000000ff
        /*022c*/ 	.word	0x000000a0
        /*0230*/ 	.short	0x0100
        /*0232*/ 	.byte	0x06
	.zero		1


	//   ....[20]....
        /*0234*/ 	.word	0x00000a80
        /*0238*/ 	.word	0x000000ff
        /*023c*/ 	.word	0x00000098
        /*0240*/ 	.short	0x0100
        /*0242*/ 	.byte	0x06
	.zero		1


	//   ....[21]....
        /*0244*/ 	.word	0x00000a90
        /*0248*/ 	.word	0x000000ff
        /*024c*/ 	.word	0x000000a8
        /*0250*/ 	.short	0x0100
        /*0252*/ 	.byte	0x06
	.zero		1


	//   ....[22]....
        /*0254*/ 	.word	0x00000bc0
        /*0258*/ 	.word	0x000000ff
        /*025c*/ 	.word	0x000000b0
        /*0260*/ 	.short	0x0100
        /*0262*/ 	.byte	0x04
	.zero		1


	//   ....[23]....
        /*0264*/ 	.word	0x00000bd0
        /*0268*/ 	.word	0x000000ff
        /*026c*/ 	.word	0x000000d0
        /*0270*/ 	.short	0x0100
        /*0272*/ 	.byte	0x04
	.zero		1


	//   ....[24]....
        /*0274*/ 	.word	0x00000be0
        /*0278*/ 	.word	0x000000ff
        /*027c*/ 	.word	0x000000b8
        /*0280*/ 	.short	0x0100
        /*0282*/ 	.byte	0x04
	.zero		1


	//   ....[25]....
        /*0284*/ 	.word	0x00000bf0
        /*0288*/ 	.word	0x000000ff
        /*028c*/ 	.word	0x000000d8
        /*0290*/ 	.short	0x0100
        /*0292*/ 	.byte	0x04
	.zero		1


	//   ....[26]....
        /*0294*/ 	.word	0x00000c00
        /*0298*/ 	.word	0x000000ff
        /*029c*/ 	.word	0x000000c0
        /*02a0*/ 	.short	0x0100
        /*02a2*/ 	.byte	0x04
	.zero		1


	//   ....[27]....
        /*02a4*/ 	.word	0x00000c10
        /*02a8*/ 	.word	0x000000ff
        /*02ac*/ 	.word	0x000000e0
        /*02b0*/ 	.short	0x0100
        /*02b2*/ 	.byte	0x04
	.zero		1


	//   ....[28]....
        /*02b4*/ 	.word	0x00000c20
        /*02b8*/ 	.word	0x000000ff
        /*02bc*/ 	.word	0x000000c8
        /*02c0*/ 	.short	0x0100
        /*02c2*/ 	.byte	0x04
	.zero		1


	//   ....[29]....
        /*02c4*/ 	.word	0x00000c30
        /*02c8*/ 	.word	0x000000ff
        /*02cc*/ 	.word	0x000000e8
        /*02d0*/ 	.short	0x0100
        /*02d2*/ 	.byte	0x04
	.zero		1


	//   ....[30]....
        /*02d4*/ 	.word	0x00000d20
        /*02d8*/ 	.word	0x000000ff
        /*02dc*/ 	.word	0x000000f0
        /*02e0*/ 	.short	0x0100
        /*02e2*/ 	.byte	0x04
	.zero		1


	//   ....[31]....
        /*02e4*/ 	.word	0x00000d30
        /*02e8*/ 	.word	0x000000ff
        /*02ec*/ 	.word	0x00000100
        /*02f0*/ 	.short	0x0100
        /*02f2*/ 	.byte	0x04
	.zero		1


	//   ....[32]....
        /*02f4*/ 	.word	0x00000d40
        /*02f8*/ 	.word	0x000000ff
        /*02fc*/ 	.word	0x000000f8
        /*0300*/ 	.short	0x0100
        /*0302*/ 	.byte	0x04
	.zero		1


	//   ....[33]....
        /*0304*/ 	.word	0x00000d50
        /*0308*/ 	.word	0x000000ff
        /*030c*/ 	.word	0x00000108
        /*0310*/ 	.short	0x0100
        /*0312*/ 	.byte	0x04
	.zero		1


	//   ....[34]....
        /*0314*/ 	.word	0x000018e0
        /*0318*/ 	.word	0x00000000
        /*031c*/ 	.word	0x00000100
        /*0320*/ 	.short	0x010a
        /*0322*/ 	.byte	0xff
	.zero		1


	//   ....[35]....
        /*0324*/ 	.word	0x00001900
        /*0328*/ 	.word	0x00000000
        /*032c*/ 	.word	0x000000f0
        /*0330*/ 	.short	0x0101
        /*0332*/ 	.byte	0xff
	.zero		1


	//   ....[36]....
        /*0334*/ 	.word	0x000019c0
        /*0338*/ 	.word	0x000000ff
        /*033c*/ 	.word	0x00000028
        /*0340*/ 	.short	0x010a
        /*0342*/ 	.byte	0x04
	.zero		1


	//   ....[37]....
        /*0344*/ 	.word	0x00001a40
        /*0348*/ 	.word	0x000000ff
        /*034c*/ 	.word	0x00000028
        /*0350*/ 	.short	0x010a
        /*0352*/ 	.byte	0x21
	.zero		1


	//   ....[38]....
        /*0354*/ 	.word	0x00001be0
        /*0358*/ 	.word	0x000000ff
        /*035c*/ 	.word	0x00000028
        /*0360*/ 	.short	0x010a
        /*0362*/ 	.byte	0x07
	.zero		1


	//   ....[39]....
        /*0364*/ 	.word	0x00001d00
        /*0368*/ 	.word	0x000000ff
        /*036c*/ 	.word	0x00000088
        /*0370*/ 	.short	0x0101
        /*0372*/ 	.byte	0x0d
	.zero		1


	//   ....[40]....
        /*0374*/ 	.word	0x00001d20
        /*0378*/ 	.word	0x000000ff
        /*037c*/ 	.word	0x00000028
        /*0380*/ 	.short	0x010a
        /*0382*/ 	.byte	0x04
	.zero		1


	//   ....[41]....
        /*0384*/ 	.word	0x00001da0
        /*0388*/ 	.word	0x000000ff
        /*038c*/ 	.word	0x00000028
        /*0390*/ 	.short	0x010a
        /*0392*/ 	.byte	0x11
	.zero		1


	//   ....[42]....
        /*0394*/ 	.word	0x00001f30
        /*0398*/ 	.word	0x000000ff
        /*039c*/ 	.word	0x00000028
        /*03a0*/ 	.short	0x010a
        /*03a2*/ 	.byte	0x06
	.zero		1


	//   ....[43]....
        /*03a4*/ 	.word	0x00002070
        /*03a8*/ 	.word	0x00000003
        /*03ac*/ 	.word	0x00000090
        /*03b0*/ 	.short	0x010a
        /*03b2*/ 	.byte	0xff
	.zero		1


	//   ....[44]....
        /*03b4*/ 	.word	0x000021c0
        /*03b8*/ 	.word	0x00000000
        /*03bc*/ 	.word	0x00000000
        /*03c0*/ 	.short	0x0101
        /*03c2*/ 	.byte	0xff
	.zero		1


	//   ....[45]....
        /*03c4*/ 	.word	0x00002780
        /*03c8*/ 	.word	0x000000ff
        /*03cc*/ 	.word	0x00000000
        /*03d0*/ 	.short	0x010a
        /*03d2*/ 	.byte	0x04
	.zero		1


	//   ....[46]....
        /*03d4*/ 	.word	0x00002810
        /*03d8*/ 	.word	0x000000ff
        /*03dc*/ 	.word	0x00000000
        /*03e0*/ 	.short	0x010a
        /*03e2*/ 	.byte	0x05
	.zero		1


	//   ....[47]....
        /*03e4*/ 	.word	0x000028a0
        /*03e8*/ 	.word	0x000000ff
        /*03ec*/ 	.word	0x00000000
        /*03f0*/ 	.short	0x010a
        /*03f2*/ 	.byte	0x05
	.zero		1


	//   ....[48]....
        /*03f4*/ 	.word	0x00002930
        /*03f8*/ 	.word	0x000000ff
        /*03fc*/ 	.word	0x00000000
        /*0400*/ 	.short	0x010a
        /*0402*/ 	.byte	0x05
	.zero		1


	//   ....[49]....
        /*0404*/ 	.word	0x000029d0
        /*0408*/ 	.word	0x00000000
        /*040c*/ 	.word	0x00000000
        /*0410*/ 	.short	0x010a
        /*0412*/ 	.byte	0xff
	.zero		1


	//   ....[50]....
        /*0414*/ 	.word	0x00002b10
        /*0418*/ 	.word	0x00000002
        /*041c*/ 	.word	0x000000f0
        /*0420*/ 	.short	0x010a
        /*0422*/ 	.byte	0xff
	.zero		1


	//   ....[51]....
        /*0424*/ 	.word	0x00002b70
        /*0428*/ 	.word	0x00000004
        /*042c*/ 	.word	0x00000000
        /*0430*/ 	.short	0x0101
        /*0432*/ 	.byte	0xff
	.zero		1


	//   ....[52]....
        /*0434*/ 	.word	0x00002b90
        /*0438*/ 	.word	0x000000ff
        /*043c*/ 	.word	0x000000a0
        /*0440*/ 	.short	0x010a
        /*0442*/ 	.byte	0x04
	.zero		1


	//   ....[53]....
        /*0444*/ 	.word	0x00002cb0
        /*0448*/ 	.word	0x00000002
        /*044c*/ 	.word	0x00000090
        /*0450*/ 	.short	0x010a
        /*0452*/ 	.byte	0xff
	.zero		1


	//   ....[54]....
        /*0454*/ 	.word	0x00002dc0
        /*0458*/ 	.word	0x00000002
        /*045c*/ 	.word	0x00000000
        /*0460*/ 	.short	0x0101
        /*0462*/ 	.byte	0xff
	.zero		1


	//   ....[55]....
        /*0464*/ 	.word	0x00002e50
        /*0468*/ 	.word	0x000000ff
        /*046c*/ 	.word	0x000000a0
        /*0470*/ 	.short	0x0106
        /*0472*/ 	.byte	0x04
	.zero		1


	//   ....[56]....
        /*0474*/ 	.word	0x00002e70
        /*0478*/ 	.word	0x000000ff
        /*047c*/ 	.word	0x000000a0
        /*0480*/ 	.short	0x010a
        /*0482*/ 	.byte	0x04
	.zero		1


	//   ....[57]....
        /*0484*/ 	.word	0x00002f00
        /*0488*/ 	.word	0x000000ff
        /*048c*/ 	.word	0x000000a0
        /*0490*/ 	.short	0x0106
        /*0492*/ 	.byte	0x07
	.zero		1


	//   ....[58]....
        /*0494*/ 	.word	0x00002f40
        /*0498*/ 	.word	0x00000000
        /*049c*/ 	.word	0x000000a0
        /*04a0*/ 	.short	0x010a
        /*04a2*/ 	.byte	0xff
	.zero		1


	//   ....[59]....
        /*04a4*/ 	.word	0x00003460
        /*04a8*/ 	.word	0x00000000
        /*04ac*/ 	.word	0x00000090
        /*04b0*/ 	.short	0x010a
        /*04b2*/ 	.byte	0xff
	.zero		1


	//   ....[60]....
        /*04b4*/ 	.word	0x00003570
        /*04b8*/ 	.word	0x00000003
        /*04bc*/ 	.word	0x00000000
        /*04c0*/ 	.short	0x0101
        /*04c2*/ 	.byte	0xff
	.zero		1


	//   ....[61]....
        /*04c4*/ 	.word	0x00003580
        /*04c8*/ 	.word	0x000000ff
        /*04cc*/ 	.word	0x00000000
        /*04d0*/ 	.short	0x010a
        /*04d2*/ 	.byte	0x04
	.zero		1


	//   ....[62]....
        /*04d4*/ 	.word	0x000035a0
        /*04d8*/ 	.word	0x000000ff
        /*04dc*/ 	.word	0x000000d0
        /*04e0*/ 	.short	0x010a
        /*04e2*/ 	.byte	0x16
	.zero		1


	//   ....[63]....
        /*04e4*/ 	.word	0x00003670
        /*04e8*/ 	.word	0x000000ff
        /*04ec*/ 	.word	0x00000000
        /*04f0*/ 	.short	0x010a
        /*04f2*/ 	.byte	0x05
	.zero		1


	//   ....[64]....
        /*04f4*/ 	.word	0x000037b0
        /*04f8*/ 	.word	0x000000ff
        /*04fc*/ 	.word	0x00000000
        /*0500*/ 	.short	0x010a
        /*0502*/ 	.byte	0x04
	.zero		1


	//   ....[65]....
        /*0504*/ 	.word	0x000039a0
        /*0508*/ 	.word	0x000000ff
        /*050c*/ 	.word	0x00000000
        /*0510*/ 	.short	0x010a
        /*0512*/ 	.byte	0x04
	.zero		1


	//   ....[66]....
        /*0514*/ 	.word	0x00003a30
        /*0518*/ 	.word	0x000000ff
        /*051c*/ 	.word	0x00000000
        /*0520*/ 	.short	0x010a
        /*0522*/ 	.byte	0x05
	.zero		1


	//   ....[67]....
        /*0524*/ 	.word	0x00003ac0
        /*0528*/ 	.word	0x000000ff
        /*052c*/ 	.word	0x00000000
        /*0530*/ 	.short	0x010a
        /*0532*/ 	.byte	0x05
	.zero		1


	//   ....[68]....
        /*0534*/ 	.word	0x00003b50
        /*0538*/ 	.word	0x000000ff
        /*053c*/ 	.word	0x00000000
        /*0540*/ 	.short	0x010a
        /*0542*/ 	.byte	0x04
	.zero		1


	//   ....[69]....
        /*0544*/ 	.word	0x00003ff0
        /*0548*/ 	.word	0x0000000c
        /*054c*/ 	.word	0x00000090
        /*0550*/ 	.short	0x010a
        /*0552*/ 	.byte	0xff
	.zero		1


	//   ....[70]....
        /*0554*/ 	.word	0x00004160
        /*0558*/ 	.word	0x00000000
        /*055c*/ 	.word	0x00000000
        /*0560*/ 	.short	0x0101
        /*0562*/ 	.byte	0xff
	.zero		1


	//   ....[71]....
        /*0564*/ 	.word	0x000045e0
        /*0568*/ 	.word	0x000000ff
        /*056c*/ 	.word	0x00000088
        /*0570*/ 	.short	0x010a
        /*0572*/ 	.byte	0x18
	.zero		1


	//   ....[72]....
        /*0574*/ 	.word	0x000047a0
        /*0578*/ 	.word	0x000000ff
        /*057c*/ 	.word	0x00000068
        /*0580*/ 	.short	0x010a
        /*0582*/ 	.byte	0x04
	.zero		1


	//   ....[73]....
        /*0584*/ 	.word	0x00004980
        /*0588*/ 	.word	0x000000ff
        /*058c*/ 	.word	0x00000050
        /*0590*/ 	.short	0x010b
        /*0592*/ 	.byte	0x04
	.zero		1


	//   ....[74]....
        /*0594*/ 	.word	0x00004990
        /*0598*/ 	.word	0x000000ff
        /*059c*/ 	.word	0x00000000
        /*05a0*/ 	.short	0x0101
        /*05a2*/ 	.byte	0x14
	.zero		1


	//   ....[75]....
        /*05a4*/ 	.word	0x000049a0
        /*05a8*/ 	.word	0x000000ff
        /*05ac*/ 	.word	0x00000068
        /*05b0*/ 	.short	0x010a
        /*05b2*/ 	.byte	0x05
	.zero		1


	//   ....[76]....
        /*05b4*/ 	.word	0x00004ba0
        /*05b8*/ 	.word	0x000000ff
        /*05bc*/ 	.word	0x00000050
        /*05c0*/ 	.short	0x010b
        /*05c2*/ 	.byte	0x05
	.zero		1


	//   ....[77]....
        /*05c4*/ 	.word	0x00004bb0
        /*05c8*/ 	.word	0x000000ff
        /*05cc*/ 	.word	0x00000000
        /*05d0*/ 	.short	0x0101
        /*05d2*/ 	.byte	0x04
	.zero		1


	//   ....[78]....
        /*05d4*/ 	.word	0x00004c50
        /*05d8*/ 	.word	0x000000ff
        /*05dc*/ 	.word	0x00000000
        /*05e0*/ 	.short	0x010a
        /*05e2*/ 	.byte	0x04
	.zero		1


	//   ....[79]....
        /*05e4*/ 	.word	0x00004ce0
        /*05e8*/ 	.word	0x000000ff
        /*05ec*/ 	.word	0x00000000
        /*05f0*/ 	.short	0x010a
        /*05f2*/ 	.byte	0x05
	.zero		1


	//   ....[80]....
        /*05f4*/ 	.word	0x00004d80
        /*05f8*/ 	.word	0x00000000
        /*05fc*/ 	.word	0x00000000
        /*0600*/ 	.short	0x010a
        /*0602*/ 	.byte	0xff
	.zero		1


	//   ....[81]....
        /*0604*/ 	.word	0x000050e0
        /*0608*/ 	.word	0x00000003
        /*060c*/ 	.word	0x00000090
        /*0610*/ 	.short	0x010a
        /*0612*/ 	.byte	0xff
	.zero		1


	//   ....[82]....
        /*0614*/ 	.word	0x00005260
        /*0618*/ 	.word	0x00000000
        /*061c*/ 	.word	0x00000000
        /*0620*/ 	.short	0x0101
        /*0622*/ 	.byte	0xff
	.zero		1


	//   ....[83]....
        /*0624*/ 	.word	0x00005e30
        /*0628*/ 	.word	0x00000000
        /*062c*/ 	.word	0x00000050
        /*0630*/ 	.short	0x010a
        /*0632*/ 	.byte	0xff
	.zero		1


	//   ....[84]....
        /*0634*/ 	.word	0x00005ea0
        /*0638*/ 	.word	0x00000066
        /*063c*/ 	.word	0x000000b0
        /*0640*/ 	.short	0x010a
        /*0642*/ 	.byte	0xff
	.zero		1


	//   ....[85]....
        /*0644*/ 	.word	0x00005f90
        /*0648*/ 	.word	0x00000000
        /*064c*/ 	.word	0x00000050
        /*0650*/ 	.short	0x010a
        /*0652*/ 	.byte	0xff
	.zero		1


	//   ....[86]....
        /*0654*/ 	.word	0x000060c0
        /*0658*/ 	.word	0x00000066
        /*065c*/ 	.word	0x000000b0
        /*0660*/ 	.short	0x010a
        /*0662*/ 	.byte	0xff
	.zero		1


	//   ....[87]....
        /*0664*/ 	.word	0x00006bf0
        /*0668*/ 	.word	0x00000000
        /*066c*/ 	.word	0x00000000
        /*0670*/ 	.short	0x0101
        /*0672*/ 	.byte	0xff
	.zero		1


	//   ....[88]....
        /*0674*/ 	.word	0x00006c00
        /*0678*/ 	.word	0x00000003
        /*067c*/ 	.word	0x00000050
        /*0680*/ 	.short	0x010a
        /*0682*/ 	.byte	0xff
	.zero		1


	//   ....[89]....
        /*0684*/ 	.word	0x00006cd0
        /*0688*/ 	.word	0x00000003
        /*068c*/ 	.word	0x00000050
        /*0690*/ 	.short	0x010a
        /*0692*/ 	.byte	0xff
	.zero		1


	//   ....[90]....
        /*0694*/ 	.word	0x00007130
        /*0698*/ 	.word	0x000000ff
        /*069c*/ 	.word	0x00000000
        /*06a0*/ 	.short	0x0101
        /*06a2*/ 	.byte	0x05
	.zero		1


	//   ....[91]....
        /*06a4*/ 	.word	0x00007990
        /*06a8*/ 	.word	0x00000002
        /*06ac*/ 	.word	0x00000000
        /*06b0*/ 	.short	0x0101
        /*06b2*/ 	.byte	0xff
	.zero		1


	//   ....[92]....
        /*06b4*/ 	.word	0x00007c50
        /*06b8*/ 	.word	0x000000ff
        /*06bc*/ 	.word	0x00000000
        /*06c0*/ 	.short	0x0101
        /*06c2*/ 	.byte	0x04
	.zero		1


	//   ....[93]....
        /*06c4*/ 	.word	0x00007c70
        /*06c8*/ 	.word	0x00000000
        /*06cc*/ 	.word	0x00000100
        /*06d0*/ 	.short	0x010a
        /*06d2*/ 	.byte	0xff
	.zero		1


	//   ....[94]....
        /*06d4*/ 	.word	0x00007cd0
        /*06d8*/ 	.word	0x00000000
        /*06dc*/ 	.word	0x00000028
        /*06e0*/ 	.short	0x010a
        /*06e2*/ 	.byte	0xff
	.zero		1


	//   ....[95]....
        /*06e4*/ 	.word	0x00007d30
        /*06e8*/ 	.word	0x00000000
        /*06ec*/ 	.word	0x00000028
        /*06f0*/ 	.short	0x010a
        /*06f2*/ 	.byte	0xff
	.zero		1


	//   ....[96]....
        /*06f4*/ 	.word	0x00007d80
        /*06f8*/ 	.word	0x00000003
        /*06fc*/ 	.word	0x00000090
        /*0700*/ 	.short	0x010a
        /*0702*/ 	.byte	0xff
	.zero		1


	//   ....[97]....
        /*0704*/ 	.word	0x00007de0
        /*0708*/ 	.word	0x00000000
        /*070c*/ 	.word	0x00000000
        /*0710*/ 	.short	0x010a
        /*0712*/ 	.byte	0xff
	.zero		1


	//   ....[98]....
        /*0714*/ 	.word	0x00007e40
        /*0718*/ 	.word	0x00000000
        /*071c*/ 	.word	0x00000000
        /*0720*/ 	.short	0x010a
        /*0722*/ 	.byte	0xff
	.zero		1


	//   ....[99]....
        /*0724*/ 	.word	0x00007ea0
        /*0728*/ 	.word	0x00000000
        /*072c*/ 	.word	0x00000000
        /*0730*/ 	.short	0x010a
        /*0732*/ 	.byte	0xff
	.zero		1


	//   ....[100]....
        /*0734*/ 	.word	0x00007f00
        /*0738*/ 	.word	0x00000000
        /*073c*/ 	.word	0x00000000
        /*0740*/ 	.short	0x010a
        /*0742*/ 	.byte	0xff
	.zero		1


	//   ....[101]....
        /*0744*/ 	.word	0x00007f50
        /*0748*/ 	.word	0x00000002
        /*074c*/ 	.word	0x000000f0
        /*0750*/ 	.short	0x010a
        /*0752*/ 	.byte	0xff
	.zero		1


	//   ....[102]....
        /*0754*/ 	.word	0x00007fb0
        /*0758*/ 	.word	0x00000002
        /*075c*/ 	.word	0x000000a0
        /*0760*/ 	.short	0x010a
        /*0762*/ 	.byte	0xff
	.zero		1


	//   ....[103]....
        /*0764*/ 	.word	0x00008000
        /*0768*/ 	.word	0x00000002
        /*076c*/ 	.word	0x00000090
        /*0770*/ 	.short	0x010a
        /*0772*/ 	.byte	0xff
	.zero		1


	//   ....[104]....
        /*0774*/ 	.word	0x00008060
        /*0778*/ 	.word	0x00000000
        /*077c*/ 	.word	0x000000a0
        /*0780*/ 	.short	0x010a
        /*0782*/ 	.byte	0xff
	.zero		1


	//   ....[105]....
        /*0784*/ 	.word	0x000080b0
        /*0788*/ 	.word	0x00000000
        /*078c*/ 	.word	0x00000090
        /*0790*/ 	.short	0x010a
        /*0792*/ 	.byte	0xff
	.zero		1


	//   ....[106]....
        /*0794*/ 	.word	0x00008110
        /*0798*/ 	.word	0x00000003
        /*079c*/ 	.word	0x000000d0
        /*07a0*/ 	.short	0x010a
        /*07a2*/ 	.byte	0xff
	.zero		1


	//   ....[107]....
        /*07a4*/ 	.word	0x00008170
        /*07a8*/ 	.word	0x00000000
        /*07ac*/ 	.word	0x00000000
        /*07b0*/ 	.short	0x010a
        /*07b2*/ 	.byte	0xff
	.zero		1


	//   ....[108]....
        /*07b4*/ 	.word	0x000081d0
        /*07b8*/ 	.word	0x00000000
        /*07bc*/ 	.word	0x00000000
        /*07c0*/ 	.short	0x010a
        /*07c2*/ 	.byte	0xff
	.zero		1


	//   ....[109]....
        /*07c4*/ 	.word	0x00008230
        /*07c8*/ 	.word	0x00000000
        /*07cc*/ 	.word	0x00000000
        /*07d0*/ 	.short	0x010a
        /*07d2*/ 	.byte	0xff
	.zero		1


	//   ....[110]....
        /*07d4*/ 	.word	0x00008290
        /*07d8*/ 	.word	0x00000000
        /*07dc*/ 	.word	0x00000000
        /*07e0*/ 	.short	0x010a
        /*07e2*/ 	.byte	0xff
	.zero		1


	//   ....[111]....
        /*07e4*/ 	.word	0x000082f0
        /*07e8*/ 	.word	0x00000000
        /*07ec*/ 	.word	0x00000000
        /*07f0*/ 	.short	0x010a
        /*07f2*/ 	.byte	0xff
	.zero		1


	//   ....[112]....
        /*07f4*/ 	.word	0x00008340
        /*07f8*/ 	.word	0x0000000c
        /*07fc*/ 	.word	0x00000090
        /*0800*/ 	.short	0x010a
        /*0802*/ 	.byte	0xff
	.zero		1


	//   ....[113]....
        /*0804*/ 	.word	0x000083a0
        /*0808*/ 	.word	0x00000000
        /*080c*/ 	.word	0x00000088
        /*0810*/ 	.short	0x010a
        /*0812*/ 	.byte	0xff
	.zero		1


	//   ....[114]....
        /*0814*/ 	.word	0x00008400
        /*0818*/ 	.word	0x00000000
        /*081c*/ 	.word	0x00000068
        /*0820*/ 	.short	0x010a
        /*0822*/ 	.byte	0xff
	.zero		1


	//   ....[115]....
        /*0824*/ 	.word	0x00008460
        /*0828*/ 	.word	0x00000009
        /*082c*/ 	.word	0x00000068
        /*0830*/ 	.short	0x010a
        /*0832*/ 	.byte	0xff
	.zero		1


	//   ....[116]....
        /*0834*/ 	.word	0x000084c0
        /*0838*/ 	.word	0x00000000
        /*083c*/ 	.word	0x00000000
        /*0840*/ 	.short	0x010a
        /*0842*/ 	.byte	0xff
	.zero		1


	//   ....[117]....
        /*0844*/ 	.word	0x00008520
        /*0848*/ 	.word	0x00000000
        /*084c*/ 	.word	0x00000000
        /*0850*/ 	.short	0x010a
        /*0852*/ 	.byte	0xff
	.zero		1


	//   ....[118]....
        /*0854*/ 	.word	0x00008570
        /*0858*/ 	.word	0x00000003
        /*085c*/ 	.word	0x00000090
        /*0860*/ 	.short	0x010a
        /*0862*/ 	.byte	0xff
	.zero		1


	//   ....[119]....
        /*0864*/ 	.word	0x000085c0
        /*0868*/ 	.word	0x00000000
        /*086c*/ 	.word	0x00000050
        /*0870*/ 	.short	0x010a
        /*0872*/ 	.byte	0xff
	.zero		1


	//   ....[120]....
        /*0874*/ 	.word	0x00008610
        /*0878*/ 	.word	0x00000066
        /*087c*/ 	.word	0x000000b0
        /*0880*/ 	.short	0x010a
        /*0882*/ 	.byte	0xff
	.zero		1


	//   ....[121]....
        /*0884*/ 	.word	0x00008660
        /*0888*/ 	.word	0x00000003
        /*088c*/ 	.word	0x00000050
        /*0890*/ 	.short	0x010a
        /*0892*/ 	.byte	0xff
	.zero		1


	//----- nvinfo : EIATTR_NUM_MBARRIERS
	.align		4
.L_47:
        /*0894*/ 	.byte	0x03, 0x38
        /*0896*/ 	.short	0x0022


	//----- nvinfo : EIATTR_EXIT_INSTR_OFFSETS
	.align		4
        /*0898*/ 	.byte	0x04, 0x1c
        /*089a*/ 	.short	(.L_49 - .L_48)


	//   ....[0]....
.L_48:
        /*089c*/ 	.word	0x00002a00


	//   ....[1]....
        /*08a0*/ 	.word	0x00002f10


	//   ....[2]....
        /*08a4*/ 	.word	0x00002f70


	//   ....[3]....
        /*08a8*/ 	.word	0x00003db0


	//   ....[4]....
        /*08ac*/ 	.word	0x00004db0


	//   ....[5]....
        /*08b0*/ 	.word	0x00004df0


	//   ....[6]....
        /*08b4*/ 	.word	0x00007b30


	//   ....[7]....
        /*08b8*/ 	.word	0x00007bb0


	//   ....[8]....
        /*08bc*/ 	.word	0x00007be0


	//   ....[9]....
        /*08c0*/ 	.word	0x00007c60


	//----- nvinfo : EIATTR_MAX_THREADS
	.align		4
.L_49:
        /*08c4*/ 	.byte	0x04, 0x05
        /*08c6*/ 	.short	(.L_51 - .L_50)
.L_50:
        /*08c8*/ 	.word	0x00000100
        /*08cc*/ 	.word	0x00000001
        /*08d0*/ 	.word	0x00000001


	//----- nvinfo : EIATTR_CRS_STACK_SIZE
	.align		4
.L_51:
        /*08d4*/ 	.byte	0x04, 0x1e
        /*08d6*/ 	.short	(.L_53 - .L_52)
.L_52:
        /*08d8*/ 	.word	0x00000000


	//----- nvinfo : EIATTR_CBANK_PARAM_SIZE
	.align		4
.L_53:
        /*08dc*/ 	.byte	0x03, 0x19
        /*08de*/ 	.short	0x0800


	//----- nvinfo : EIATTR_PARAM_CBANK
	.align		4
        /*08e0*/ 	.byte	0x04, 0x0a
        /*08e2*/ 	.short	(.L_55 - .L_54)
	.align		4
.L_54:
        /*08e4*/ 	.word	index@(.nv.constant0._ZN7cutlass13device_kernelINS_4gemm6kernel13GemmUniversalIN4cute5tupleIJiiiiEEENS1_10collective13CollectiveMmaINS1_35MainloopSm100TmaUmmaWarpSpecializedILi5ELi2ELi4ENS5_IJNS4_1CILi1EEENSA_ILi2EEESB_EEEEENS5_IJNSA_ILi128EEENSA_ILi64EEENSA_ILi32EEEEEENS_6half_tENS5_IJlSB_lEEESJ_SK_NS4_8TiledMMAINS4_8MMA_AtomIJNS4_20SM100_MMA_F16BF16_SSISJ_SJ_fLi128ELi64ELNS4_4UMMA5MajorE0ELSP_0ELNSO_7ScaleInE0ELSQ_0EEEEEENS4_6LayoutINS5_IJSB_SB_SB_EEENS5_IJNSA_ILi0EEESV_SV_EEEEENS5_IJNS4_10UnderscoreESY_SY_EEEEENS4_23SM90_TMA_LOAD_MULTICASTENS4_14ComposedLayoutINS4_7SwizzleILi2ELi4ELi3EEENS4_18smem_ptr_flag_bitsILi16EEENST_INS5_IJNSA_ILi8EEESH_EEENS5_IJSH_SB_EEEEEEEvNS4_8identityENS4_13SM90_TMA_LOADES1B_vS1C_EENS_8epilogue10collective18CollectiveEpilogueINS1F_23Sm100TmaWarpSpecializedILi3ELi2ELi32ELb1ELb0EEEJSI_NS5_IJNST_ISF_SB_EENST_ISH_SB_EEEEESJ_SK_SJ_SK_NS1F_6fusion15FusionCallbacksIS1J_NS1N_17LinearCombinationISJ_fSJ_fLNS_15FloatRoundStyleE2EEESI_S1M_JEEENS4_5SM1004TMEM4LOAD26SM100_TMEM_LOAD_32dp32b32xES1D_S1B_NS4_39AutoVectorizingCopyWithAssumedAlignmentILi128EEENS4_14SM90_TMA_STOREES1B_S1Y_S1Y_EEEvvEEEEvNT_6ParamsE)
        /*08e8*/ 	.short	0x0380
        /*08ea*/ 	.short	0x0800


	//----- nvinfo : EIATTR_SW_WAR
	.align		4
.L_55:
        /*08ec*/ 	.byte	0x04, 0x36
        /*08ee*/ 	.short	(.L_57 - .L_56)
.L_56:
        /*08f0*/ 	.word	0x00000008
.L_57:


//--------------------- .nv.callgraph             --------------------------
	.section	.nv.callgraph,"",@"SHT_CUDA_CALLGRAPH"
	.align	4
	.sectionentsize	8
	.align		4
        /*0000*/ 	.word	0x00000000
	.align		4
        /*0004*/ 	.word	0xffffffff
	.align		4
        /*0008*/ 	.word	index@(_ZN7cutlass13device_kernelINS_4gemm6kernel13GemmUniversalIN4cute5tupleIJiiiiEEENS1_10collective13CollectiveMmaINS1_35MainloopSm100TmaUmmaWarpSpecializedILi5ELi2ELi4ENS5_IJNS4_1CILi1EEENSA_ILi2EEESB_EEEEENS5_IJNSA_ILi128EEENSA_ILi64EEENSA_ILi32EEEEEENS_6half_tENS5_IJlSB_lEEESJ_SK_NS4_8TiledMMAINS4_8MMA_AtomIJNS4_20SM100_MMA_F16BF16_SSISJ_SJ_fLi128ELi64ELNS4_4UMMA5MajorE0ELSP_0ELNSO_7ScaleInE0ELSQ_0EEEEEENS4_6LayoutINS5_IJSB_SB_SB_EEENS5_IJNSA_ILi0EEESV_SV_EEEEENS5_IJNS4_10UnderscoreESY_SY_EEEEENS4_23SM90_TMA_LOAD_MULTICASTENS4_14ComposedLayoutINS4_7SwizzleILi2ELi4ELi3EEENS4_18smem_ptr_flag_bitsILi16EEENST_INS5_IJNSA_ILi8EEESH_EEENS5_IJSH_SB_EEEEEEEvNS4_8identityENS4_13SM90_TMA_LOADES1B_vS1C_EENS_8epilogue10collective18CollectiveEpilogueINS1F_23Sm100TmaWarpSpecializedILi3ELi2ELi32ELb1ELb0EEEJSI_NS5_IJNST_ISF_SB_EENST_ISH_SB_EEEEESJ_SK_SJ_SK_NS1F_6fusion15FusionCallbacksIS1J_NS1N_17LinearCombinationISJ_fSJ_fLNS_15FloatRoundStyleE2EEESI_S1M_JEEENS4_5SM1004TMEM4LOAD26SM100_TMEM_LOAD_32dp32b32xES1D_S1B_NS4_39AutoVectorizingCopyWithAssumedAlignmentILi128EEENS4_14SM90_TMA_STOREES1B_S1Y_S1Y_EEEvvEEEEvNT_6ParamsE)
	.align		4
        /*000c*/ 	.word	index@(__assertfail)
	.align		4
        /*0010*/ 	.word	0x00000000
	.align		4
        /*0014*/ 	.word	0xfffffffe
	.align		4
        /*0018*/ 	.word	0x00000000
	.align		4
        /*001c*/ 	.word	0xfffffffd
	.align		4
        /*0020*/ 	.word	0x00000000
	.align		4
        /*0024*/ 	.word	0xfffffffc


//--------------------- .nv.constant4             --------------------------
	.section	.nv.constant4,"a",@progbits
	.align	8
	.align		8
.nv.constant4:
        /*0000*/ 	.dword	__assertfail
	.align		8
        /*0008*/ 	.dword	__unnamed_1
	.align		8
        /*0010*/ 	.dword	__unnamed_2
	.align		8
        /*0018*/ 	.dword	_ZN39_INTERNAL_996543ba_4_k_cu_e6100839_66424cuda3std3__45__cpo5beginE
	.align		8
        /*0020*/ 	.dword	_ZN39_INTERNAL_996543ba_4_k_cu_e6100839_66424cuda3std3__45__cpo3endE
	.align		8
        /*0028*/ 	.dword	_ZN39_INTERNAL_996543ba_4_k_cu_e6100839_66424cuda3std3__45__cpo6cbeginE
	.align		8
        /*0030*/ 	.dword	_ZN39_INTERNAL_996543ba_4_k_cu_e6100839_66424cuda3std3__45__cpo4cendE
	.align		8
        /*0038*/ 	.dword	_ZN39_INTERNAL_996543ba_4_k_cu_e6100839_66424cuda3std3__441_GLOBAL__N__996543ba_4_k_cu_e6100839_66426ignoreE
	.align		8
        /*0040*/ 	.dword	_ZN39_INTERNAL_996543ba_4_k_cu_e6100839_66424cuda3std3__419piecewise_constructE
	.align		8
        /*0048*/ 	.dword	_ZN39_INTERNAL_996543ba_4_k_cu_e6100839_66424cuda3std3__48in_placeE
	.align		8
        /*0050*/ 	.dword	_ZN39_INTERNAL_996543ba_4_k_cu_e6100839_66424cuda3std6ranges3__45__cpo4swapE
	.align		8
        /*0058*/ 	.dword	_ZN39_INTERNAL_996543ba_4_k_cu_e6100839_66424cuda3std6ranges3__45__cpo9iter_moveE
	.align		8
        /*0060*/ 	.dword	_ZN39_INTERNAL_996543ba_4_k_cu_e6100839_66424cute7productE
	.align		8
        /*0068*/ 	.dword	_ZN39_INTERNAL_996543ba_4_k_cu_e6100839_66424cute1_E
	.align		8
        /*0070*/ 	.dword	$str$25
	.align		8
        /*0078*/ 	.dword	$str$26
	.align		8
        /*0080*/ 	.dword	$str$27
	.align		8
        /*0088*/ 	.dword	$str$28


//--------------------- .text._ZN7cutlass13device_kernelINS_4gemm6kernel13GemmUniversalIN4cute5tupleIJiiiiEEENS1_10collective13CollectiveMmaINS1_35MainloopSm100TmaUmmaWarpSpecializedILi5ELi2ELi4ENS5_IJNS4_1CILi1EEENSA_ILi2EEESB_EEEEENS5_IJNSA_ILi128EEENSA_ILi64EEENSA_ILi32EEEEEENS_6half_tENS5_IJlSB_lEEESJ_SK_NS4_8TiledMMAINS4_8MMA_AtomIJNS4_20SM100_MMA_F16BF16_SSISJ_SJ_fLi128ELi64ELNS4_4UMMA5MajorE0ELSP_0ELNSO_7ScaleInE0ELSQ_0EEEEEENS4_6LayoutINS5_IJSB_SB_SB_EEENS5_IJNSA_ILi0EEESV_SV_EEEEENS5_IJNS4_10UnderscoreESY_SY_EEEEENS4_23SM90_TMA_LOAD_MULTICASTENS4_14ComposedLayoutINS4_7SwizzleILi2ELi4ELi3EEENS4_18smem_ptr_flag_bitsILi16EEENST_INS5_IJNSA_ILi8EEESH_EEENS5_IJSH_SB_EEEEEEEvNS4_8identityENS4_13SM90_TMA_LOADES1B_vS1C_EENS_8epilogue10collective18CollectiveEpilogueINS1F_23Sm100TmaWarpSpecializedILi3ELi2ELi32ELb1ELb0EEEJSI_NS5_IJNST_ISF_SB_EENST_ISH_SB_EEEEESJ_SK_SJ_SK_NS1F_6fusion15FusionCallbacksIS1J_NS1N_17LinearCombinationISJ_fSJ_fLNS_15FloatRoundStyleE2EEESI_S1M_JEEENS4_5SM1004TMEM4LOAD26SM100_TMEM_LOAD_32dp32b32xES1D_S1B_NS4_39AutoVectorizingCopyWithAssumedAlignmentILi128EEENS4_14SM90_TMA_STOREES1B_S1Y_S1Y_EEEvvEEEEvNT_6ParamsE --------------------------
	.section	.text._ZN7cutlass13device_kernelINS_4gemm6kernel13GemmUniversalIN4cute5tupleIJiiiiEEENS1_10collective13CollectiveMmaINS1_35MainloopSm100TmaUmmaWarpSpecializedILi5ELi2ELi4ENS5_IJNS4_1CILi1EEENSA_ILi2EEESB_EEEEENS5_IJNSA_ILi128EEENSA_ILi64EEENSA_ILi32EEEEEENS_6half_tENS5_IJlSB_lEEESJ_SK_NS4_8TiledMMAINS4_8MMA_AtomIJNS4_20SM100_MMA_F16BF16_SSISJ_SJ_fLi128ELi64ELNS4_4UMMA5MajorE0ELSP_0ELNSO_7ScaleInE0ELSQ_0EEEEEENS4_6LayoutINS5_IJSB_SB_SB_EEENS5_IJNSA_ILi0EEESV_SV_EEEEENS5_IJNS4_10UnderscoreESY_SY_EEEEENS4_23SM90_TMA_LOAD_MULTICASTENS4_14ComposedLayoutINS4_7SwizzleILi2ELi4ELi3EEENS4_18smem_ptr_flag_bitsILi16EEENST_INS5_IJNSA_ILi8EEESH_EEENS5_IJSH_SB_EEEEEEEvNS4_8identityENS4_13SM90_TMA_LOADES1B_vS1C_EENS_8epilogue10collective18CollectiveEpilogueINS1F_23Sm100TmaWarpSpecializedILi3ELi2ELi32ELb1ELb0EEEJSI_NS5_IJNST_ISF_SB_EENST_ISH_SB_EEEEESJ_SK_SJ_SK_NS1F_6fusion15FusionCallbacksIS1J_NS1N_17LinearCombinationISJ_fSJ_fLNS_15FloatRoundStyleE2EEESI_S1M_JEEENS4_5SM1004TMEM4LOAD26SM100_TMEM_LOAD_32dp32b32xES1D_S1B_NS4_39AutoVectorizingCopyWithAssumedAlignmentILi128EEENS4_14SM90_TMA_STOREES1B_S1Y_S1Y_EEEvvEEEEvNT_6ParamsE,"ax",@progbits
	.align	128
.text._ZN7cutlass13device_kernelINS_4gemm6kernel13GemmUniversalIN4cute5tupleIJiiiiEEENS1_10collective13CollectiveMmaINS1_35MainloopSm100TmaUmmaWarpSpecializedILi5ELi2ELi4ENS5_IJNS4_1CILi1EEENSA_ILi2EEESB_EEEEENS5_IJNSA_ILi128EEENSA_ILi64EEENSA_ILi32EEEEEENS_6half_tENS5_IJlSB_lEEESJ_SK_NS4_8TiledMMAINS4_8MMA_AtomIJNS4_20SM100_MMA_F16BF16_SSISJ_SJ_fLi128ELi64ELNS4_4UMMA5MajorE0ELSP_0ELNSO_7ScaleInE0ELSQ_0EEEEEENS4_6LayoutINS5_IJSB_SB_SB_EEENS5_IJNSA_ILi0EEESV_SV_EEEEENS5_IJNS4_10UnderscoreESY_SY_EEEEENS4_23SM90_TMA_LOAD_MULTICASTENS4_14ComposedLayoutINS4_7SwizzleILi2ELi4ELi3EEENS4_18smem_ptr_flag_bitsILi16EEENST_INS5_IJNSA_ILi8EEESH_EEENS5_IJSH_SB_EEEEEEEvNS4_8identityENS4_13SM90_TMA_LOADES1B_vS1C_EENS_8epilogue10collective18CollectiveEpilogueINS1F_23Sm100TmaWarpSpecializedILi3ELi2ELi32ELb1ELb0EEEJSI_NS5_IJNST_ISF_SB_EENST_ISH_SB_EEEEESJ_SK_SJ_SK_NS1F_6fusion15FusionCallbacksIS1J_NS1N_17LinearCombinationISJ_fSJ_fLNS_15FloatRoundStyleE2EEESI_S1M_JEEENS4_5SM1004TMEM4LOAD26SM100_TMEM_LOAD_32dp32b32xES1D_S1B_NS4_39AutoVectorizingCopyWithAssumedAlignmentILi128EEENS4_14SM90_TMA_STOREES1B_S1Y_S1Y_EEEvvEEEEvNT_6ParamsE:
        .type           _ZN7cutlass13device_kernelINS_4gemm6kernel13GemmUniversalIN4cute5tupleIJiiiiEEENS1_10collective13CollectiveMmaINS1_35MainloopSm100TmaUmmaWarpSpecializedILi5ELi2ELi4ENS5_IJNS4_1CILi1EEENSA_ILi2EEESB_EEEEENS5_IJNSA_ILi128EEENSA_ILi64EEENSA_ILi32EEEEEENS_6half_tENS5_IJlSB_lEEESJ_SK_NS4_8TiledMMAINS4_8MMA_AtomIJNS4_20SM100_MMA_F16BF16_SSISJ_SJ_fLi128ELi64ELNS4_4UMMA5MajorE0ELSP_0ELNSO_7ScaleInE0ELSQ_0EEEEEENS4_6LayoutINS5_IJSB_SB_SB_EEENS5_IJNSA_ILi0EEESV_SV_EEEEENS5_IJNS4_10UnderscoreESY_SY_EEEEENS4_23SM90_TMA_LOAD_MULTICASTENS4_14ComposedLayoutINS4_7SwizzleILi2ELi4ELi3EEENS4_18smem_ptr_flag_bitsILi16EEENST_INS5_IJNSA_ILi8EEESH_EEENS5_IJSH_SB_EEEEEEEvNS4_8identityENS4_13SM90_TMA_LOADES1B_vS1C_EENS_8epilogue10collective18CollectiveEpilogueINS1F_23Sm100TmaWarpSpecializedILi3ELi2ELi32ELb1ELb0EEEJSI_NS5_IJNST_ISF_SB_EENST_ISH_SB_EEEEESJ_SK_SJ_SK_NS1F_6fusion15FusionCallbacksIS1J_NS1N_17LinearCombinationISJ_fSJ_fLNS_15FloatRoundStyleE2EEESI_S1M_JEEENS4_5SM1004TMEM4LOAD26SM100_TMEM_LOAD_32dp32b32xES1D_S1B_NS4_39AutoVectorizingCopyWithAssumedAlignmentILi128EEENS4_14SM90_TMA_STOREES1B_S1Y_S1Y_EEEvvEEEEvNT_6ParamsE,@function
        .size           _ZN7cutlass13device_kernelINS_4gemm6kernel13GemmUniversalIN4cute5tupleIJiiiiEEENS1_10collective13CollectiveMmaINS1_35MainloopSm100TmaUmmaWarpSpecializedILi5ELi2ELi4ENS5_IJNS4_1CILi1EEENSA_ILi2EEESB_EEEEENS5_IJNSA_ILi128EEENSA_ILi64EEENSA_ILi32EEEEEENS_6half_tENS5_IJlSB_lEEESJ_SK_NS4_8TiledMMAINS4_8MMA_AtomIJNS4_20SM100_MMA_F16BF16_SSISJ_SJ_fLi128ELi64ELNS4_4UMMA5MajorE0ELSP_0ELNSO_7ScaleInE0ELSQ_0EEEEEENS4_6LayoutINS5_IJSB_SB_SB_EEENS5_IJNSA_ILi0EEESV_SV_EEEEENS5_IJNS4_10UnderscoreESY_SY_EEEEENS4_23SM90_TMA_LOAD_MULTICASTENS4_14ComposedLayoutINS4_7SwizzleILi2ELi4ELi3EEENS4_18smem_ptr_flag_bitsILi16EEENST_INS5_IJNSA_ILi8EEESH_EEENS5_IJSH_SB_EEEEEEEvNS4_8identityENS4_13SM90_TMA_LOADES1B_vS1C_EENS_8epilogue10collective18CollectiveEpilogueINS1F_23Sm100TmaWarpSpecializedILi3ELi2ELi32ELb1ELb0EEEJSI_NS5_IJNST_ISF_SB_EENST_ISH_SB_EEEEESJ_SK_SJ_SK_NS1F_6fusion15FusionCallbacksIS1J_NS1N_17LinearCombinationISJ_fSJ_fLNS_15FloatRoundStyleE2EEESI_S1M_JEEENS4_5SM1004TMEM4LOAD26SM100_TMEM_LOAD_32dp32b32xES1D_S1B_NS4_39AutoVectorizingCopyWithAssumedAlignmentILi128EEENS4_14SM90_TMA_STOREES1B_S1Y_S1Y_EEEvvEEEEvNT_6ParamsE,(.L_x_164 - _ZN7cutlass13device_kernelINS_4gemm6kernel13GemmUniversalIN4cute5tupleIJiiiiEEENS1_10collective13CollectiveMmaINS1_35MainloopSm100TmaUmmaWarpSpecializedILi5ELi2ELi4ENS5_IJNS4_1CILi1EEENSA_ILi2EEESB_EEEEENS5_IJNSA_ILi128EEENSA_ILi64EEENSA_ILi32EEEEEENS_6half_tENS5_IJlSB_lEEESJ_SK_NS4_8TiledMMAINS4_8MMA_AtomIJNS4_20SM100_MMA_F16BF16_SSISJ_SJ_fLi128ELi64ELNS4_4UMMA5MajorE0ELSP_0ELNSO_7ScaleInE0ELSQ_0EEEEEENS4_6LayoutINS5_IJSB_SB_SB_EEENS5_IJNSA_ILi0EEESV_SV_EEEEENS5_IJNS4_10UnderscoreESY_SY_EEEEENS4_23SM90_TMA_LOAD_MULTICASTENS4_14ComposedLayoutINS4_7SwizzleILi2ELi4ELi3EEENS4_18smem_ptr_flag_bitsILi16EEENST_INS5_IJNSA_ILi8EEESH_EEENS5_IJSH_SB_EEEEEEEvNS4_8identityENS4_13SM90_TMA_LOADES1B_vS1C_EENS_8epilogue10collective18CollectiveEpilogueINS1F_23Sm100TmaWarpSpecializedILi3ELi2ELi32ELb1ELb0EEEJSI_NS5_IJNST_ISF_SB_EENST_ISH_SB_EEEEESJ_SK_SJ_SK_NS1F_6fusion15FusionCallbacksIS1J_NS1N_17LinearCombinationISJ_fSJ_fLNS_15FloatRoundStyleE2EEESI_S1M_JEEENS4_5SM1004TMEM4LOAD26SM100_TMEM_LOAD_32dp32b32xES1D_S1B_NS4_39AutoVectorizingCopyWithAssumedAlignmentILi128EEENS4_14SM90_TMA_STOREES1B_S1Y_S1Y_EEEvvEEEEvNT_6ParamsE)
        .other          _ZN7cutlass13device_kernelINS_4gemm6kernel13GemmUniversalIN4cute5tupleIJiiiiEEENS1_10collective13CollectiveMmaINS1_35MainloopSm100TmaUmmaWarpSpecializedILi5ELi2ELi4ENS5_IJNS4_1CILi1EEENSA_ILi2EEESB_EEEEENS5_IJNSA_ILi128EEENSA_ILi64EEENSA_ILi32EEEEEENS_6half_tENS5_IJlSB_lEEESJ_SK_NS4_8TiledMMAINS4_8MMA_AtomIJNS4_20SM100_MMA_F16BF16_SSISJ_SJ_fLi128ELi64ELNS4_4UMMA5MajorE0ELSP_0ELNSO_7ScaleInE0ELSQ_0EEEEEENS4_6LayoutINS5_IJSB_SB_SB_EEENS5_IJNSA_ILi0EEESV_SV_EEEEENS5_IJNS4_10UnderscoreESY_SY_EEEEENS4_23SM90_TMA_LOAD_MULTICASTENS4_14ComposedLayoutINS4_7SwizzleILi2ELi4ELi3EEENS4_18smem_ptr_flag_bitsILi16EEENST_INS5_IJNSA_ILi8EEESH_EEENS5_IJSH_SB_EEEEEEEvNS4_8identityENS4_13SM90_TMA_LOADES1B_vS1C_EENS_8epilogue10collective18CollectiveEpilogueINS1F_23Sm100TmaWarpSpecializedILi3ELi2ELi32ELb1ELb0EEEJSI_NS5_IJNST_ISF_SB_EENST_ISH_SB_EEEEESJ_SK_SJ_SK_NS1F_6fusion15FusionCallbacksIS1J_NS1N_17LinearCombinationISJ_fSJ_fLNS_15FloatRoundStyleE2EEESI_S1M_JEEENS4_5SM1004TMEM4LOAD26SM100_TMEM_LOAD_32dp32b32xES1D_S1B_NS4_39AutoVectorizingCopyWithAssumedAlignmentILi128EEENS4_14SM90_TMA_STOREES1B_S1Y_S1Y_EEEvvEEEEvNT_6ParamsE,@"STO_CUDA_ENTRY STV_DEFAULT"
_ZN7cutlass13device_kernelINS_4gemm6kernel13GemmUniversalIN4cute5tupleIJiiiiEEENS1_10collective13CollectiveMmaINS1_35MainloopSm100TmaUmmaWarpSpecializedILi5ELi2ELi4ENS5_IJNS4_1CILi1EEENSA_ILi2EEESB_EEEEENS5_IJNSA_ILi128EEENSA_ILi64EEENSA_ILi32EEEEEENS_6half_tENS5_IJlSB_lEEESJ_SK_NS4_8TiledMMAINS4_8MMA_AtomIJNS4_20SM100_MMA_F16BF16_SSISJ_SJ_fLi128ELi64ELNS4_4UMMA5MajorE0ELSP_0ELNSO_7ScaleInE0ELSQ_0EEEEEENS4_6LayoutINS5_IJSB_SB_SB_EEENS5_IJNSA_ILi0EEESV_SV_EEEEENS5_IJNS4_10UnderscoreESY_SY_EEEEENS4_23SM90_TMA_LOAD_MULTICASTENS4_14ComposedLayoutINS4_7SwizzleILi2ELi4ELi3EEENS4_18smem_ptr_flag_bitsILi16EEENST_INS5_IJNSA_ILi8EEESH_EEENS5_IJSH_SB_EEEEEEEvNS4_8identityENS4_13SM90_TMA_LOADES1B_vS1C_EENS_8epilogue10collective18CollectiveEpilogueINS1F_23Sm100TmaWarpSpecializedILi3ELi2ELi32ELb1ELb0EEEJSI_NS5_IJNST_ISF_SB_EENST_ISH_SB_EEEEESJ_SK_SJ_SK_NS1F_6fusion15FusionCallbacksIS1J_NS1N_17LinearCombinationISJ_fSJ_fLNS_15FloatRoundStyleE2EEESI_S1M_JEEENS4_5SM1004TMEM4LOAD26SM100_TMEM_LOAD_32dp32b32xES1D_S1B_NS4_39AutoVectorizingCopyWithAssumedAlignmentILi128EEENS4_14SM90_TMA_STOREES1B_S1Y_S1Y_EEEvvEEEEvNT_6ParamsE:
[----:B------:R-:W1:Y:S01]  /*0000*/  LDC R1, c[0x0][0x37c] ;  /* 0x0000df00ff017b82 */ /* 0x000e620000000800 */
[----:B------:R-:W2:Y:S01]  /*0010*/  S2R R91, SR_TID.X ;  /* 0x00000000005b7919 */ /* 0x000ea20000002100 */
[----:B------:R-:W3:Y:S01]  /*0020*/  LDCU.64 UR8, c[0x0][0x890] ;  /* 0x00011200ff0877ac */ /* 0x000ee20008000a00 */
[----:B------:R-:W-:Y:S02]  /*0030*/  PRMT R84, RZ, 0x7610, R84 ;  /* 0x00007610ff547816 */ /* 0x000fe40000000054 */
[----:B------:R-:W-:Y:S01]  /*0040*/  ELECT P3, URZ, PT ;  /* 0x0000000000ff782f */ /* 0x000fe20003860000 */
[----:B---3--:R-:W-:-:S04]  /*0050*/  UISETP.NE.U32.AND UP0, UPT, UR8, URZ, UPT ;  /* 0x000000ff0800728c */ /* 0x008fc8000bf05070 */
[----:B------:R-:W-:Y:S01]  /*0060*/  UISETP.NE.AND.EX UP0, UPT, UR9, URZ, UPT, UP0 ;  /* 0x000000ff0900728c */ /* 0x000fe2000bf05300 */
[----:B--2---:R-:W-:-:S05]  /*0070*/  SHF.R.U32.HI R85, RZ, 0x5, R91 ;  /* 0x00000005ff557819 */ /* 0x004fca000001165b */
[----:B------:R-:W2:Y:S02]  /*0080*/  SHFL.IDX PT, R0, R85, RZ, 0x1f ;  /* 0x00001fff55007589 */ /* 0x000ea400000e0000 */
[----:B--2---:R-:W-:Y:S01]  /*0090*/  R2UR UR22, R0 ;  /* 0x00000000001672ca */ /* 0x004fe200000e0000 */
[----:B-1----:R-:W-:-:S14]  /*00a0*/  BRA.U UP0, `(.L_x_0) ;  /* 0x0000000100307547 */ /* 0x002fdc000b800000 */
[----:B------:R-:W1:Y:S02]  /*00b0*/  LDCU.64 UR4, c[0x0][0x888] ;  /* 0x00011100ff0477ac */ /* 0x000e640008000a00 */
[----:B-1----:R-:W-:-:S04]  /*00c0*/  UISETP.NE.U32.AND UP0, UPT, UR4, URZ, UPT ;  /* 0x000000ff0400728c */ /* 0x002fc8000bf05070 */
[----:B------:R-:W-:-:S09]  /*00d0*/  UISETP.NE.AND.EX UP0, UPT, UR5, URZ, UPT, UP0 ;  /* 0x000000ff0500728c */ /* 0x000fd2000bf05300 */
[----:B------:R-:W-:Y:S05]  /*00e0*/  BRA.U !UP0, `(.L_x_1) ;  /* 0x0000000108147547 */ /* 0x000fea000b800000 */
[----:B------:R-:W1:Y:S01]  /*00f0*/  LDC.64 R2, c[0x0][0x888] ;  /* 0x00022200ff027b82 */ /* 0x000e620000000a00 */
[----:B------:R-:W1:Y:S02]  /*0100*/  LDCU.64 UR4, c[0x0][0x358] ;  /* 0x00006b00ff0477ac */ /* 0x000e640008000a00 */
[----:B-1----:R1:W5:Y:S01]  /*0110*/  LDG.E R41, desc[UR4][R2.64] ;  /* 0x0000000402297981 */ /* 0x002362000c1e1900 */
[----:B------:R-:W-:Y:S01]  /*0120*/  HFMA2 R84, -RZ, RZ, 0, 5.9604644775390625e-08 ;  /* 0x00000001ff547431 */ /* 0x000fe200000001ff */
[----:B------:R-:W-:Y:S05]  /*0130*/  BRA `(.L_x_0) ;  /* 0x00000000000c7947 */ /* 0x000fea0003800000 */
.L_x_1:
[----:B------:R-:W1:Y:S01]  /*0140*/  LDCU UR4, c[0x0][0x880] ;  /* 0x00011000ff0477ac */ /* 0x000e620008000800 */
[----:B------:R-:W-:Y:S01]  /*0150*/  HFMA2 R84, -RZ, RZ, 0, 5.9604644775390625e-08 ;  /* 0x00000001ff547431 */ /* 0x000fe200000001ff */
[----:B-1----:R-:W-:-:S07]  /*0160*/  MOV R41, UR4 ;  /* 0x0000000400297c02 */ /* 0x002fce0008000f00 */
.L_x_0:
[----:B------:R-:W2:Y:S02]  /*0170*/  LDCU.64 UR4, c[0x0][0x8b0] ;  /* 0x00011600ff0477ac */ /* 0x000ea40008000a00 */
[----:B--2---:R-:W-:-:S04]  /*0180*/  UISETP.NE.U32.AND UP0, UPT, UR4, URZ, UPT ;  /* 0x000000ff0400728c */ /* 0x004fc8000bf05070 */
[----:B------:R-:W-:-:S09]  /*0190*/  UISETP.NE.AND.EX UP0, UPT, UR5, URZ, UPT, UP0 ;  /* 0x000000ff0500728c */ /* 0x000fd2000bf05300 */
[----:B------:R-:W-:Y:S05]  /*01a0*/  BRA.U UP0, `(.L_x_2) ;  /* 0x0000000100287547 */ /* 0x000fea000b800000 */
[----:B------:R-:W2:Y:S02]  /*01b0*/  LDCU.64 UR4, c[0x0][0x8a8] ;  /* 0x00011500ff0477ac */ /* 0x000ea40008000a00 */
[----:B--2---:R-:W-:-:S04]  /*01c0*/  UISETP.NE.U32.AND UP0, UPT, UR4, URZ, UPT ;  /* 0x000000ff0400728c */ /* 0x004fc8000bf05070 */
[----:B------:R-:W-:-:S09]  /*01d0*/  UISETP.NE.AND.EX UP0, UPT, UR5, URZ, UPT, UP0 ;  /* 0x000000ff0500728c */ /* 0x000fd2000bf05300 */
[----:B------:R-:W-:Y:S05]  /*01e0*/  BRA.U !UP0, `(.L_x_3) ;  /* 0x0000000108107547 */ /* 0x000fea000b800000 */
[----:B------:R-:W2:Y:S01]  /*01f0*/  LDC.64 R38, c[0x0][0x8a8] ;  /* 0x00022a00ff267b82 */ /* 0x000ea20000000a00 */
[----:B------:R-:W2:Y:S02]  /*0200*/  LDCU.64 UR4, c[0x0][0x358] ;  /* 0x00006b00ff0477ac */ /* 0x000ea40008000a00 */
[----:B--2---:R2:W5:Y:S01]  /*0210*/  LDG.E R38, desc[UR4][R38.64] ;  /* 0x0000000426267981 */ /* 0x004562000c1e1900 */
[----:B------:R-:W-:Y:S05]  /*0220*/  BRA `(.L_x_2) ;  /* 0x0000000000087947 */ /* 0x000fea0003800000 */
.L_x_3:
[----:B------:R-:W2:Y:S02]  /*0230*/  LDCU UR4, c[0x0][0x8a0] ;  /* 0x00011400ff0477ac */ /* 0x000ea40008000800 */
[----:B--2---:R-:W-:Y:S02]  /*0240*/  MOV R38, UR4 ;  /* 0x0000000400267c02 */ /* 0x004fe40008000f00 */
.L_x_2:
[----:B------:R-:W-:Y:S01]  /*0250*/  IMAD.U32 R0, RZ, RZ, UR22 ;  /* 0x00000016ff007e24 */ /* 0x000fe2000f8e00ff */
[----:B------:R-:W-:Y:S04]  /*0260*/  BSSY.RECONVERGENT B0, `(.L_x_4) ;  /* 0x000000c000007945 */ /* 0x000fe80003800200 */
[C---:B------:R-:W-:Y:S02]  /*0270*/  ISETP.NE.OR P1, PT, R0.reuse, 0x1, !P3 ;  /* 0x000000010000780c */ /* 0x040fe40005f25670 */
[----:B------:R-:W-:-:S11]  /*0280*/  ISETP.NE.OR P0, PT, R0, 0x3, !P3 ;  /* 0x000000030000780c */ /* 0x000fd60005f05670 */
[----:B------:R-:W-:Y:S05]  /*0290*/  @P1 BRA `(.L_x_5) ;  /* 0x0000000000201947 */ /* 0x000fea0003800000 */
[----:B------:R-:W3:Y:S02]  /*02a0*/  LDCU.64 UR4, c[0x0][0x348] ;  /* 0x00006900ff0477ac */ /* 0x000ee40008000a00 */
[----:B---3--:R-:W-:Y:S02]  /*02b0*/  UIADD3 UR6, UP1, UPT, UR4, 0x80, URZ ;  /* 0x0000008004067890 */ /* 0x008fe4000ff3e0ff */
[----:B------:R-:W-:Y:S02]  /*02c0*/  UIADD3 UR4, UP0, UPT, UR4, 0x180, URZ ;  /* 0x0000018004047890 */ /* 0x000fe4000ff1e0ff */
[----:B------:R-:W-:Y:S02]  /*02d0*/  UIADD3.X UR7, UPT, UPT, URZ, UR5, URZ, UP1, !UPT ;  /* 0x00000005ff077290 */ /* 0x000fe40008ffe4ff */
[----:B------:R-:W-:-:S07]  /*02e0*/  UIADD3.X UR5, UPT, UPT, URZ, UR5, URZ, UP0, !UPT ;  /* 0x00000005ff057290 */ /* 0x000fce00087fe4ff */
[----:B------:R3:W-:Y:S02]  /*02f0*/  UTMACCTL.PF [UR6] ;  /* 0x00000000060079b9 */ /* 0x0007e40008040000 */
[----:B------:R3:W-:Y:S02]  /*0300*/  UTMACCTL.PF [UR4] ;  /* 0x00000000040079b9 */ /* 0x0007e40008040000 */
[----:B---3--:R-:W-:Y:S01]  /*0310*/  NOP ;  /* 0x0000000000007918 */ /* 0x008fe20000000000 */
.L_x_5:
[----:B------:R-:W-:Y:S05]  /*0320*/  BSYNC.RECONVERGENT B0 ;  /* 0x0000000000007941 */ /* 0x000fea0003800200 */
.L_x_4:
[----:B------:R-:W-:Y:S04]  /*0330*/  BSSY.RECONVERGENT B0, `(.L_x_6) ;  /* 0x000000a000007945 */ /* 0x000fe80003800200 */
        /* <DEDUP_REMOVED lines=9> */
.L_x_7:
[----:B------:R-:W-:Y:S05]  /*03d0*/  BSYNC.RECONVERGENT B0 ;  /* 0x0000000000007941 */ /* 0x000fea0003800200 */
.L_x_6:
[----:B------:R-:W3:Y:S01]  /*03e0*/  LDCU.64 UR4, c[0x0][0x888] ;  /* 0x00011100ff0477ac */ /* 0x000ee20008000a00 */
[----:B------:R-:W-:Y:S02]  /*03f0*/  UISETP.EQ.U32.AND UP1, UPT, UR8, URZ, UPT ;  /* 0x000000ff0800728c */ /* 0x000fe4000bf22070 */
[----:B------:R-:W-:Y:S02]  /*0400*/  UPLOP3.LUT UP3, UPT, UPT, UPT, UPT, 0x80, 0x8 ;  /* 0x000000000008789c */ /* 0x000fe40003f6f070 */
[----:B---3--:R-:W-:-:S04]  /*0410*/  UISETP.NE.U32.AND UP0, UPT, UR4, URZ, UPT ;  /* 0x000000ff0400728c */ /* 0x008fc8000bf05070 */
[----:B------:R-:W-:-:S04]  /*0420*/  UISETP.NE.AND.EX UP0, UPT, UR5, URZ, UPT, UP0 ;  /* 0x000000ff0500728c */ /* 0x000fc8000bf05300 */
[----:B------:R-:W-:-:S04]  /*0430*/  UISETP.EQ.OR.EX UP2, UPT, UR9, URZ, !UP0, UP1 ;  /* 0x000000ff0900728c */ /* 0x000fc8000c742710 */
[----:B------:R-:W-:-:S06]  /*0440*/  UP2UR UR4, UPR, URZ, 0x4 ;  /* 0x00000004ff047883 */ /* 0x000fcc0008000000 */
[----:B------:R-:W-:Y:S01]  /*0450*/  MOV R88, UR4 ;  /* 0x0000000400587c02 */ /* 0x000fe20008000f00 */
[----:B------:R-:W-:Y:S06]  /*0460*/  BRA.U !UP2, `(.L_x_8) ;  /* 0x000000010a207547 */ /* 0x000fec000b800000 */
[----:B------:R-:W-:Y:S01]  /*0470*/  UISETP.NE.U32.AND UP1, UPT, UR8, URZ, UPT ;  /* 0x000000ff0800728c */ /* 0x000fe2000bf25070 */
[----:B-----5:R-:W-:Y:S01]  /*0480*/  FSETP.NEU.AND P0, PT, R41, RZ, PT ;  /* 0x000000ff2900720b */ /* 0x020fe20003f0d000 */
[----:B------:R-:W-:Y:S02]  /*0490*/  USEL UR4, URZ, 0xffffffff, UP0 ;  /* 0xffffffffff047887 */ /* 0x000fe40008000000 */
[----:B------:R-:W-:-:S10]  /*04a0*/  UISETP.NE.AND.EX UP1, UPT, UR9, URZ, UPT, UP1 ;  /* 0x000000ff0900728c */ /* 0x000fd4000bf25310 */
[----:B------:R-:W-:Y:S01]  /*04b0*/  VOTEU.ANY UP0, P0 ;  /* 0x0000000000ff7886 */ /* 0x000fe20000000100 */
[----:B------:R-:W-:-:S04]  /*04c0*/  @!UP1 USEL UR4, URZ, 0xffffffff, UP0 ;  /* 0xffffffffff049887 */ /* 0x000fc80008000000 */
[----:B------:R-:W-:-:S04]  /*04d0*/  ULOP3.LUT UR4, UR4, 0x1, URZ, 0xc0, !UPT ;  /* 0x0000000104047892 */ /* 0x000fc8000f8ec0ff */
[----:B------:R-:W-:-:S11]  /*04e0*/  UISETP.NE.U32.AND UP3, UPT, UR4, 0x1, UPT ;  /* 0x000000010400788c */ /* 0x000fd6000bf65070 */
.L_x_8:
[----:B-1----:R-:W1:Y:S01]  /*04f0*/  SHFL.IDX PT, R2, R85, RZ, 0x1f ;  /* 0x00001fff55027589 */ /* 0x002e6200000e0000 */
[----:B------:R-:W-:-:S04]  /*0500*/  UISETP.NE.AND UP0, UPT, UR22, 0x2, UPT ;  /* 0x000000021600788c */ /* 0x000fc8000bf05270 */
[----:B------:R-:W-:Y:S01]  /*0510*/  USEL UR37, URZ, 0x1, UP0 ;  /* 0x00000001ff257887 */ /* 0x000fe20008000000 */
[----:B-1----:R-:W-:-:S13]  /*0520*/  ISETP.NE.AND P0, PT, R2, RZ, PT ;  /* 0x000000ff0200720c */ /* 0x002fda0003f05270 */
[----:B------:R-:W-:Y:S05]  /*0530*/  @P0 BRA `(.L_x_9) ;  /* 0x0000000000600947 */ /* 0x000fea0003800000 */
[----:B------:R-:W1:Y:S01]  /*0540*/  S2UR UR4, SR_CgaCtaId ;  /* 0x00000000000479c3 */ /* 0x000e620000008800 */
[----:B------:R-:W-:Y:S01]  /*0550*/  UMOV UR5, 0x400 ;  /* 0x0000040000057882 */ /* 0x000fe20000000000 */
[----:B------:R-:W-:Y:S01]  /*0560*/  UMOV UR8, 0x1 ;  /* 0x0000000100087882 */ /* 0x000fe20000000000 */
[----:B------:R-:W-:Y:S01]  /*0570*/  UMOV UR6, 0x2 ;  /* 0x0000000200067882 */ /* 0x000fe20000000000 */
[----:B------:R-:W-:-:S04]  /*0580*/  UIADD3 UR8, UPT, UPT, -UR8, 0x100000, URZ ;  /* 0x0010000008087890 */ /* 0x000fc8000fffe1ff */
[----:B------:R-:W-:Y:S02]  /*0590*/  USHF.L.U32 UR9, UR8, 0xb, URZ ;  /* 0x0000000b08097899 */ /* 0x000fe400080006ff */
[----:B------:R-:W-:Y:S02]  /*05a0*/  USHF.L.U32 UR8, UR8, 0x1, URZ ;  /* 0x0000000108087899 */ /* 0x000fe400080006ff */
[----:B------:R-:W-:-:S04]  /*05b0*/  UIADD3 UR6, UPT, UPT, -UR6, 0x100000, URZ ;  /* 0x0010000006067890 */ /* 0x000fc8000fffe1ff */
[----:B------:R-:W-:Y:S02]  /*05c0*/  USHF.L.U32 UR7, UR6, 0xb, URZ ;  /* 0x0000000b06077899 */ /* 0x000fe400080006ff */
[----:B------:R-:W-:Y:S01]  /*05d0*/  USHF.L.U32 UR6, UR6, 0x1, URZ ;  /* 0x0000000106067899 */ /* 0x000fe200080006ff */
[----:B------:R-:W-:Y:S01]  /*05e0*/  ELECT P0, URZ, PT ;  /* 0x0000000000ff782f */ /* 0x000fe20003800000 */
[----:B-1----:R-:W-:Y:S01]  /*05f0*/  ULEA UR4, UR4, UR5, 0x18 ;  /* 0x0000000504047291 */ /* 0x002fe2000f8ec0ff */
[----:B------:R-:W1:Y:S11]  /*0600*/  FENCE.VIEW.ASYNC.S ;  /* 0x00000000000073c6 */ /* 0x000e760000000000 */
[----:B-1----:R1:W3:Y:S01]  /*0610*/  SYNCS.EXCH.64 URZ, [UR4], UR8 ;  /* 0x0000000804ff75b2 */ /* 0x0022e20008000100 */
[----:B------:R1:W4:Y:S01]  /*0620*/  SYNCS.EXCH.64 URZ, [UR4+0x28], UR6 ;  /* 0x0000280604ff75b2 */ /* 0x0003220008000100 */
[----:B------:R1:W1:Y:S01]  /*0630*/  SYNCS.EXCH.64 URZ, [UR4+0x8], UR8 ;  /* 0x0000080804ff75b2 */ /* 0x0002620008000100 */
[----:B------:R1:W1:Y:S01]  /*0640*/  SYNCS.EXCH.64 URZ, [UR4+0x30], UR6 ;  /* 0x0000300604ff75b2 */ /* 0x0002620008000100 */
[----:B------:R1:W1:Y:S01]  /*0650*/  SYNCS.EXCH.64 URZ, [UR4+0x10], UR8 ;  /* 0x0000100804ff75b2 */ /* 0x0002620008000100 */
[----:B------:R1:W1:Y:S01]  /*0660*/  SYNCS.EXCH.64 URZ, [UR4+0x38], UR6 ;  /* 0x0000380604ff75b2 */ /* 0x0002620008000100 */
[----:B------:R1:W1:Y:S01]  /*0670*/  SYNCS.EXCH.64 URZ, [UR4+0x18], UR8 ;  /* 0x0000180804ff75b2 */ /* 0x0002620008000100 */
[----:B------:R1:W1:Y:S01]  /*0680*/  SYNCS.EXCH.64 URZ, [UR4+0x40], UR6 ;  /* 0x0000400604ff75b2 */ /* 0x0002620008000100 */
[----:B------:R1:W1:Y:S01]  /*0690*/  SYNCS.EXCH.64 URZ, [UR4+0x20], UR8 ;  /* 0x0000200804ff75b2 */ /* 0x0002620008000100 */
[----:B------:R1:W1:Y:S01]  /*06a0*/  SYNCS.EXCH.64 URZ, [UR4+0x48], UR6 ;  /* 0x0000480604ff75b2 */ /* 0x0002620008000100 */
[----:B------:R-:W-:Y:S01]  /*06b0*/  NOP ;  /* 0x0000000000007918 */ /* 0x000fe20000000000 */
.L_x_9:
[----:B------:R-:W2:Y:S01]  /*06c0*/  SHFL.IDX PT, R2, R85, RZ, 0x1f ;  /* 0x00001fff55027589 */ /* 0x000ea200000e0000 */
[----:B------:R-:W-:Y:S01]  /*06d0*/  NOP ;  /* 0x0000000000007918 */ /* 0x000fe20000000000 */
[----:B--2---:R-:W-:-:S13]  /*06e0*/  ISETP.NE.AND P0, PT, R2, 0x1, PT ;  /* 0x000000010200780c */ /* 0x004fda0003f05270 */
[----:B------:R-:W-:Y:S05]  /*06f0*/  @P0 BRA `(.L_x_10) ;  /* 0x0000000000500947 */ /* 0x000fea0003800000 */
[----:B-1----:R-:W1:Y:S01]  /*0700*/  S2UR UR4, SR_CgaCtaId ;  /* 0x00000000000479c3 */ /* 0x002e620000008800 */
        /* <DEDUP_REMOVED lines=12> */
[----:B-1----:R2:W1:Y:S01]  /*07d0*/  SYNCS.EXCH.64 URZ, [UR4+0x50], UR8 ;  /* 0x0000500804ff75b2 */ /* 0x0024620008000100 */
[----:B------:R2:W1:Y:S01]  /*07e0*/  SYNCS.EXCH.64 URZ, [UR4+0x68], UR6 ;  /* 0x0000680604ff75b2 */ /* 0x0004620008000100 */
[----:B------:R2:W1:Y:S01]  /*07f0*/  SYNCS.EXCH.64 URZ, [UR4+0x58], UR8 ;  /* 0x0000580804ff75b2 */ /* 0x0004620008000100 */
[----:B------:R2:W1:Y:S01]  /*0800*/  SYNCS.EXCH.64 URZ, [UR4+0x70], UR6 ;  /* 0x0000700604ff75b2 */ /* 0x0004620008000100 */
[----:B------:R2:W1:Y:S01]  /*0810*/  SYNCS.EXCH.64 URZ, [UR4+0x60], UR8 ;  /* 0x0000600804ff75b2 */ /* 0x0004620008000100 */
[----:B------:R2:W1:Y:S02]  /*0820*/  SYNCS.EXCH.64 URZ, [UR4+0x78], UR6 ;  /* 0x0000780604ff75b2 */ /* 0x0004640008000100 */
[----:B--2---:R-:W-:Y:S01]  /*0830*/  NOP ;  /* 0x0000000000007918 */ /* 0x004fe20000000000 */
.L_x_10:
[----:B------:R-:W2:Y:S01]  /*0840*/  SHFL.IDX PT, R2, R85, RZ, 0x1f ;  /* 0x00001fff55027589 */ /* 0x000ea200000e0000 */
[----:B------:R-:W-:Y:S01]  /*0850*/  NOP ;  /* 0x0000000000007918 */ /* 0x000fe20000000000 */
[----:B--2---:R-:W-:-:S13]  /*0860*/  ISETP.NE.AND P0, PT, R2, 0x3, PT ;  /* 0x000000030200780c */ /* 0x004fda0003f05270 */
[----:B------:R-:W-:Y:S05]  /*0870*/  @P0 BRA `(.L_x_11) ;  /* 0x0000000000300947 */ /* 0x000fea0003800000 */
[----:B-1----:R-:W1:Y:S01]  /*0880*/  S2UR UR6, SR_CgaCtaId ;  /* 0x00000000000679c3 */ /* 0x002e620000008800 */
[----:B------:R-:W-:Y:S01]  /*0890*/  UMOV UR4, 0x400 ;  /* 0x0000040000047882 */ /* 0x000fe20000000000 */
[----:B------:R-:W-:Y:S01]  /*08a0*/  UMOV UR5, 0x20 ;  /* 0x0000002000057882 */ /* 0x000fe20000000000 */
[----:B------:R-:W-:Y:S01]  /*08b0*/  ELECT P0, URZ, PT ;  /* 0x0000000000ff782f */ /* 0x000fe20003800000 */
[----:B-1----:R-:W-:Y:S02]  /*08c0*/  ULEA UR6, UR6, UR4, 0x18 ;  /* 0x0000000406067291 */ /* 0x002fe4000f8ec0ff */
[----:B------:R-:W-:-:S04]  /*08d0*/  UIADD3 UR4, UPT, UPT, -UR5, 0x100000, URZ ;  /* 0x0010000005047890 */ /* 0x000fc8000fffe1ff */
[----:B------:R-:W-:Y:S02]  /*08e0*/  USHF.L.U32 UR5, UR4, 0xb, URZ ;  /* 0x0000000b04057899 */ /* 0x000fe400080006ff */
[----:B------:R-:W-:Y:S01]  /*08f0*/  USHF.L.U32 UR4, UR4, 0x1, URZ ;  /* 0x0000000104047899 */ /* 0x000fe200080006ff */
[----:B------:R-:W1:Y:S11]  /*0900*/  FENCE.VIEW.ASYNC.S ;  /* 0x00000000000073c6 */ /* 0x000e760000000000 */
[----:B-1----:R2:W1:Y:S01]  /*0910*/  SYNCS.EXCH.64 URZ, [UR6+0x80], UR4 ;  /* 0x0000800406ff75b2 */ /* 0x0024620008000100 */
[----:B------:R2:W1:Y:S02]  /*0920*/  SYNCS.EXCH.64 URZ, [UR6+0x88], UR4 ;  /* 0x0000880406ff75b2 */ /* 0x0004640008000100 */
[----:B--2---:R-:W-:Y:S01]  /*0930*/  NOP ;  /* 0x0000000000007918 */ /* 0x004fe20000000000 */
.L_x_11:
[----:B------:R-:W2:Y:S01]  /*0940*/  SHFL.IDX PT, R2, R85, RZ, 0x1f ;  /* 0x00001fff55027589 */ /* 0x000ea200000e0000 */
[----:B------:R-:W-:Y:S01]  /*0950*/  NOP ;  /* 0x0000000000007918 */ /* 0x000fe20000000000 */
[----:B--2---:R-:W-:-:S13]  /*0960*/  ISETP.NE.AND P0, PT, R2, 0x4, PT ;  /* 0x000000040200780c */ /* 0x004fda0003f05270 */
[----:B------:R-:W-:Y:S05]  /*0970*/  @P0 BRA `(.L_x_12) ;  /* 0x00000000004c0947 */ /* 0x000fea0003800000 */
[----:B-1----:R-:W1:Y:S01]  /*0980*/  S2UR UR6, SR_CgaCtaId ;  /* 0x00000000000679c3 */ /* 0x002e620000008800 */
[----:B------:R-:W-:Y:S01]  /*0990*/  UMOV UR4, 0x1e0 ;  /* 0x000001e000047882 */ /* 0x000fe20000000000 */
[----:B------:R-:W-:Y:S01]  /*09a0*/  UMOV UR5, 0x400 ;  /* 0x0000040000057882 */ /* 0x000fe20000000000 */
[----:B------:R-:W-:Y:S01]  /*09b0*/  USEL UR4, UR4, 0x1a0, UP3 ;  /* 0x000001a004047887 */ /* 0x000fe20009800000 */
[----:B------:R-:W-:Y:S01]  /*09c0*/  UMOV UR8, 0x1 ;  /* 0x0000000100087882 */ /* 0x000fe20000000000 */
[----:B------:R-:W-:Y:S01]  /*09d0*/  ELECT P0, URZ, PT ;  /* 0x0000000000ff782f */ /* 0x000fe20003800000 */
[----:B------:R-:W-:-:S04]  /*09e0*/  UIADD3 UR8, UPT, UPT, -UR8, 0x100000, URZ ;  /* 0x0010000008087890 */ /* 0x000fc8000fffe1ff */
[----:B------:R-:W-:Y:S02]  /*09f0*/  USHF.L.U32 UR9, UR8, 0xb, URZ ;  /* 0x0000000b08097899 */ /* 0x000fe400080006ff */
[----:B------:R-:W-:Y:S02]  /*0a00*/  USHF.L.U32 UR8, UR8, 0x1, URZ ;  /* 0x0000000108087899 */ /* 0x000fe400080006ff */
[----:B-1----:R-:W-:Y:S02]  /*0a10*/  ULEA UR6, UR6, UR5, 0x18 ;  /* 0x0000000506067291 */ /* 0x002fe4000f8ec0ff */
[----:B------:R-:W-:-:S04]  /*0a20*/  UIADD3 UR4, UPT, UPT, -UR4, 0x100000, URZ ;  /* 0x0010000004047890 */ /* 0x000fc8000fffe1ff */
[----:B------:R-:W-:Y:S02]  /*0a30*/  USHF.L.U32 UR5, UR4, 0xb, URZ ;  /* 0x0000000b04057899 */ /* 0x000fe400080006ff */
[----:B------:R-:W-:Y:S01]  /*0a40*/  USHF.L.U32 UR4, UR4, 0x1, URZ ;  /* 0x0000000104047899 */ /* 0x000fe200080006ff */
[----:B------:R-:W1:Y:S03]  /*0a50*/  FENCE.VIEW.ASYNC.S ;  /* 0x00000000000073c6 */ /* 0x000e660000000000 */
[----:B-1----:R2:W1:Y:S08]  /*0a60*/  SYNCS.EXCH.64 URZ, [UR6+0x90], UR8 ;  /* 0x0000900806ff75b2 */ /* 0x0024700008000100 */
[----:B------:R2:W1:Y:S01]  /*0a70*/  SYNCS.EXCH.64 URZ, [UR6+0xa0], UR4 ;  /* 0x0000a00406ff75b2 */ /* 0x0004620008000100 */
[----:B------:R2:W1:Y:S01]  /*0a80*/  SYNCS.EXCH.64 URZ, [UR6+0x98], UR8 ;  /* 0x0000980806ff75b2 */ /* 0x0004620008000100 */
[----:B------:R2:W1:Y:S02]  /*0a90*/  SYNCS.EXCH.64 URZ, [UR6+0xa8], UR4 ;  /* 0x0000a80406ff75b2 */ /* 0x0004640008000100 */
[----:B--2---:R-:W-:Y:S01]  /*0aa0*/  NOP ;  /* 0x0000000000007918 */ /* 0x004fe20000000000 */
.L_x_12:
        /* <DEDUP_REMOVED lines=22> */
[----:B------:R2:W1:Y:S01]  /*0c10*/  SYNCS.EXCH.64 URZ, [UR4+0xe0], UR6 ;  /* 0x0000e00604ff75b2 */ /* 0x0004620008000100 */
[----:B------:R2:W1:Y:S01]  /*0c20*/  SYNCS.EXCH.64 URZ, [UR4+0xc8], UR8 ;  /* 0x0000c80804ff75b2 */ /* 0x0004620008000100 */
[----:B------:R2:W1:Y:S02]  /*0c30*/  SYNCS.EXCH.64 URZ, [UR4+0xe8], UR6 ;  /* 0x0000e80604ff75b2 */ /* 0x0004640008000100 */
[----:B--2---:R-:W-:Y:S01]  /*0c40*/  NOP ;  /* 0x0000000000007918 */ /* 0x004fe20000000000 */
.L_x_13:
[----:B------:R-:W2:Y:S01]  /*0c50*/  SHFL.IDX PT, R2, R85, RZ, 0x1f ;  /* 0x00001fff55027589 */ /* 0x000ea200000e0000 */
[----:B------:R-:W-:Y:S01]  /*0c60*/  NOP ;  /* 0x0000000000007918 */ /* 0x000fe20000000000 */
[----:B--2---:R-:W-:-:S13]  /*0c70*/  ISETP.NE.AND P0, PT, R2, 0x3, PT ;  /* 0x000000030200780c */ /* 0x004fda0003f05270 */
[----:B------:R-:W-:Y:S05]  /*0c80*/  @P0 BRA `(.L_x_14) ;  /* 0x0000000000380947 */ /* 0x000fea0003800000 */
[----:B------:R-:W2:Y:S01]  /*0c90*/  S2UR UR5, SR_CgaCtaId ;  /* 0x00000000000579c3 */ /* 0x000ea20000008800 */
[----:B-1----:R-:W-:Y:S01]  /*0ca0*/  UMOV UR4, 0x400 ;  /* 0x0000040000047882 */ /* 0x002fe20000000000 */
[----:B------:R-:W-:Y:S01]  /*0cb0*/  UMOV UR6, 0x20 ;  /* 0x0000002000067882 */ /* 0x000fe20000000000 */
[----:B------:R-:W-:Y:S01]  /*0cc0*/  ELECT P0, URZ, PT ;  /* 0x0000000000ff782f */ /* 0x000fe20003800000 */
[----:B------:R-:W-:-:S04]  /*0cd0*/  UIADD3 UR6, UPT, UPT, -UR6, 0x100000, URZ ;  /* 0x0010000006067890 */ /* 0x000fc8000fffe1ff */
[----:B------:R-:W-:Y:S02]  /*0ce0*/  USHF.L.U32 UR7, UR6, 0xb, URZ ;  /* 0x0000000b06077899 */ /* 0x000fe400080006ff */
[----:B------:R-:W-:Y:S02]  /*0cf0*/  USHF.L.U32 UR6, UR6, 0x1, URZ ;  /* 0x0000000106067899 */ /* 0x000fe400080006ff */
[----:B--2---:R-:W-:Y:S01]  /*0d00*/  ULEA UR4, UR5, UR4, 0x18 ;  /* 0x0000000405047291 */ /* 0x004fe2000f8ec0ff */
[----:B------:R-:W1:Y:S11]  /*0d10*/  FENCE.VIEW.ASYNC.S ;  /* 0x00000000000073c6 */ /* 0x000e760000000000 */
[----:B-1----:R2:W1:Y:S01]  /*0d20*/  SYNCS.EXCH.64 URZ, [UR4+0xf0], UR6 ;  /* 0x0000f00604ff75b2 */ /* 0x0024620008000100 */
[----:B------:R2:W1:Y:S01]  /*0d30*/  SYNCS.EXCH.64 URZ, [UR4+0x100], UR6 ;  /* 0x0001000604ff75b2 */ /* 0x0004620008000100 */
[----:B------:R2:W1:Y:S01]  /*0d40*/  SYNCS.EXCH.64 URZ, [UR4+0xf8], UR6 ;  /* 0x0000f80604ff75b2 */ /* 0x0004620008000100 */
[----:B------:R2:W1:Y:S02]  /*0d50*/  SYNCS.EXCH.64 URZ, [UR4+0x108], UR6 ;  /* 0x0001080604ff75b2 */ /* 0x0004640008000100 */
[----:B--2---:R-:W-:Y:S01]  /*0d60*/  NOP ;  /* 0x0000000000007918 */ /* 0x004fe20000000000 */
.L_x_14:
[----:B-1----:R-:W1:Y:S01]  /*0d70*/  LDCU UR4, c[0x0][0x36c] ;  /* 0x00006d80ff0477ac */ /* 0x002e620008000800 */
[----:B------:R-:W-:Y:S01]  /*0d80*/  ISETP.NE.OR P3, PT, R0, 0x2, !P3 ;  /* 0x000000020000780c */ /* 0x000fe20005f65670 */
[----:B------:R-:W-:Y:S01]  /*0d90*/  NOP ;  /* 0x0000000000007918 */ /* 0x000fe20000000000 */
[----:B------:R-:W-:Y:S01]  /*0da0*/  LOP3.LUT R0, R91, 0x1f, RZ, 0xc0, !PT ;  /* 0x0000001f5b007812 */ /* 0x000fe200078ec0ff */
[----:B------:R-:W-:Y:S02]  /*0db0*/  UISETP.NE.AND UP4, UPT, UR22, URZ, UPT ;  /* 0x000000ff1600728c */ /* 0x000fe4000bf85270 */
[----:B-1----:R-:W-:-:S09]  /*0dc0*/  UISETP.EQ.U32.AND UP5, UPT, UR4, 0x1, UPT ;  /* 0x000000010400788c */ /* 0x002fd2000bfa2070 */
[----:B------:R-:W-:Y:S05]  /*0dd0*/  BRA.U !UP5, `(.L_x_15) ;  /* 0x000000010d087547 */ /* 0x000fea000b800000 */
[----:B---34-:R-:W-:Y:S01]  /*0de0*/  UCGABAR_ARV ;  /* 0x00000000000079c7 */ /* 0x018fe20008000000 */
[----:B------:R-:W-:Y:S05]  /*0df0*/  BRA `(.L_x_16) ;  /* 0x0000000000047947 */ /* 0x000fea0003800000 */
.L_x_15:
[----:B---34-:R-:W-:Y:S01]  /*0e00*/  NOP ;  /* 0x0000000000007918 */ /* 0x018fe20000000000 */
.L_x_16:
[----:B------:R-:W1:Y:S01]  /*0e10*/  S2UR UR7, SR_CTAID.X ;  /* 0x00000000000779c3 */ /* 0x000e620000002500 */
[----:B------:R-:W-:-:S05]  /*0e20*/  CS2R.32 R87, SR_CgaSize ;  /* 0x0000000000577805 */ /* 0x000fca0000008a00 */
[----:B------:R-:W-:-:S05]  /*0e30*/  IMAD R87, R87, -0xa0, RZ ;  /* 0xffffff6057577824 */ /* 0x000fca00078e02ff */
[----:B------:R-:W-:-:S14]  /*0e40*/  R2UR UR5, R87 ;  /* 0x00000000570572ca */ /* 0x000fdc00000e0000 */
[----:B------:R-:W2:Y:S01]  /*0e50*/  LDCU UR5, c[0x0][UR5+0x2b0] ;  /* 0x00005600050577ac */ /* 0x000ea20008000800 */
[----:B------:R-:W-:-:S05]  /*0e60*/  CS2R.32 R87, SR_CgaSize ;  /* 0x0000000000577805 */ /* 0x000fca0000008a00 */
[----:B------:R-:W-:-:S05]  /*0e70*/  IMAD R87, R87, -0xa0, RZ ;  /* 0xffffff6057577824 */ /* 0x000fca00078e02ff */
[----:B------:R-:W-:-:S14]  /*0e80*/  R2UR UR4, R87 ;  /* 0x00000000570472ca */ /* 0x000fdc00000e0000 */
[----:B------:R-:W3:Y:S01]  /*0e90*/  LDCU UR4, c[0x0][UR4+0x2b4] ;  /* 0x00005680040477ac */ /* 0x000ee20008000800 */
[----:B------:R-:W4:Y:S01]  /*0ea0*/  S2UR UR8, SR_CTAID.Y ;  /* 0x00000000000879c3 */ /* 0x000f220000002600 */
[----:B------:R-:W-:-:S05]  /*0eb0*/  CS2R.32 R87, SR_CgaSize ;  /* 0x0000000000577805 */ /* 0x000fca0000008a00 */
[----:B------:R-:W-:-:S05]  /*0ec0*/  IMAD R87, R87, -0xa0, RZ ;  /* 0xffffff6057577824 */ /* 0x000fca00078e02ff */
[----:B------:R-:W-:-:S14]  /*0ed0*/  R2UR UR9, R87 ;  /* 0x00000000570972ca */ /* 0x000fdc00000e0000 */
[----:B------:R-:W3:Y:S01]  /*0ee0*/  LDCU UR9, c[0x0][UR9+0x2a0] ;  /* 0x00005400090977ac */ /* 0x000ee20008000800 */
[----:B------:R-:W-:-:S05]  /*0ef0*/  CS2R.32 R87, SR_CgaSize ;  /* 0x0000000000577805 */ /* 0x000fca0000008a00 */
[----:B------:R-:W-:-:S05]  /*0f00*/  IMAD R87, R87, -0xa0, RZ ;  /* 0xffffff6057577824 */ /* 0x000fca00078e02ff */
[----:B------:R-:W-:-:S14]  /*0f10*/  R2UR UR10, R87 ;  /* 0x00000000570a72ca */ /* 0x000fdc00000e0000 */
[----:B------:R-:W3:Y:S01]  /*0f20*/  LDCU UR10, c[0x0][UR10+0x2a4] ;  /* 0x000054800a0a77ac */ /* 0x000ee20008000800 */
[----:B------:R-:W3:Y:S01]  /*0f30*/  S2UR UR11, SR_CgaCtaId ;  /* 0x00000000000b79c3 */ /* 0x000ee20000008800 */
[----:B------:R-:W3:Y:S01]  /*0f40*/  LDCU UR23, c[0x0][0xb24] ;  /* 0x00016480ff1777ac */ /* 0x000ee20008000800 */
[----:B------:R-:W3:Y:S01]  /*0f50*/  LDCU UR40, c[0x0][0xb24] ;  /* 0x00016480ff2877ac */ /* 0x000ee20008000800 */
[----:B-1----:R-:W-:-:S05]  /*0f60*/  I2FP.F32.U32 R3, UR7 ;  /* 0x0000000700037c45 */ /* 0x002fca0008201000 */
[----:B------:R-:W1:Y:S01]  /*0f70*/  S2UR UR36, SR_CTAID.Z ;  /* 0x00000000002479c3 */ /* 0x000e620000002700 */
[----:B------:R-:W1:Y:S01]  /*0f80*/  LDCU UR26, c[0x0][0xb30] ;  /* 0x00016600ff1a77ac */ /* 0x000e620008000800 */
[----:B--2---:R-:W-:Y:S01]  /*0f90*/  FMUL R3, R3, UR5 ;  /* 0x0000000503037c20 */ /* 0x004fe20008400000 */
[----:B------:R-:W-:Y:S01]  /*0fa0*/  UMOV UR25, UR7 ;  /* 0x0000000700197c82 */ /* 0x000fe20008000000 */
[----:B----4-:R-:W-:Y:S01]  /*0fb0*/  I2FP.F32.U32 R2, UR8 ;  /* 0x0000000800027c45 */ /* 0x010fe20008201000 */
[----:B------:R-:W-:-:S03]  /*0fc0*/  UMOV UR30, UR8 ;  /* 0x00000008001e7c82 */ /* 0x000fc60008000000 */
[----:B------:R-:W2:Y:S01]  /*0fd0*/  F2I.U32.TRUNC.NTZ R3, R3 ;  /* 0x0000000300037305 */ /* 0x000ea2000020f000 */
[----:B---3--:R-:W-:Y:S01]  /*0fe0*/  UISETP.GE.AND UP2, UPT, UR23, 0x1, UPT ;  /* 0x000000011700788c */ /* 0x008fe2000bf46270 */
[----:B------:R-:W-:Y:S01]  /*0ff0*/  FMUL R2, R2, UR4 ;  /* 0x0000000402027c20 */ /* 0x000fe20008400000 */
[----:B------:R-:W-:-:S05]  /*1000*/  USHF.L.U32 UR28, UR11, 0xb, URZ ;  /* 0x0000000b0b1c7899 */ /* 0x000fca00080006ff */
[----:B------:R-:W3:Y:S01]  /*1010*/  F2I.U32.TRUNC.NTZ R2, R2 ;  /* 0x0000000200027305 */ /* 0x000ee2000020f000 */
[----:B--2---:R-:W-:Y:S02]  /*1020*/  R2UR UR4, R3 ;  /* 0x00000000030472ca */ /* 0x004fe400000e0000 */
[----:B---3--:R-:W-:Y:S02]  /*1030*/  R2UR UR6, R2 ;  /* 0x00000000020672ca */ /* 0x008fe400000e0000 */
[----:B------:R-:W-:-:S09]  /*1040*/  PRMT R2, RZ, 0x7610, R2 ;  /* 0x00007610ff027816 */ /* 0x000fd20000000002 */
[----:B------:R-:W-:-:S04]  /*1050*/  UIADD3 UR5, UPT, UPT, -UR4, URZ, URZ ;  /* 0x000000ff04057290 */ /* 0x000fc8000fffe1ff */
[----:B------:R-:W-:Y:S02]  /*1060*/  UIMAD UR5, UR9, UR5, UR7 ;  /* 0x00000005090572a4 */ /* 0x000fe4000f8e0207 */
[----:B------:R-:W-:-:S04]  /*1070*/  UIADD3 UR4, UPT, UPT, -UR6, URZ, URZ ;  /* 0x000000ff06047290 */ /* 0x000fc8000fffe1ff */
[----:B------:R-:W-:Y:S01]  /*1080*/  IMAD.U32 R87, RZ, RZ, UR5 ;  /* 0x00000005ff577e24 */ /* 0x000fe2000f8e00ff */
[----:B------:R-:W-:-:S06]  /*1090*/  UIMAD UR4, UR10, UR4, UR8 ;  /* 0x000000040a0472a4 */ /* 0x000fcc000f8e0208 */
[----:B------:R-:W-:Y:S01]  /*10a0*/  IMAD.U32 R86, RZ, RZ, UR4 ;  /* 0x00000004ff567e24 */ /* 0x000fe2000f8e00ff */
[----:B-1----:R-:W-:Y:S06]  /*10b0*/  BRA.U UP4, `(.L_x_17) ;  /* 0x00000001042c7547 */ /* 0x002fec000b800000 */
[----:B------:R-:W-:Y:S02]  /*10c0*/  R2UR UR5, R86 ;  /* 0x00000000560572ca */ /* 0x000fe400000e0000 */
[----:B------:R-:W-:-:S11]  /*10d0*/  R2UR UR4, R87 ;  /* 0x00000000570472ca */ /* 0x000fd600000e0000 */
[----:B------:R-:W-:Y:S02]  /*10e0*/  UISETP.NE.AND UP0, UPT, UR5, URZ, UPT ;  /* 0x000000ff0500728c */ /* 0x000fe4000bf05270 */
[----:B------:R-:W-:Y:S02]  /*10f0*/  UISETP.NE.AND UP1, UPT, UR5, 0x1, UPT ;  /* 0x000000010500788c */ /* 0x000fe4000bf25270 */
[----:B------:R-:W-:-:S04]  /*1100*/  UISETP.EQ.OR UP0, UPT, UR4, URZ, !UP0 ;  /* 0x000000ff0400728c */ /* 0x000fc8000c702670 */
[----:B------:R-:W-:Y:S02]  /*1110*/  USEL UR5, URZ, 0x1, !UP0 ;  /* 0x00000001ff057887 */ /* 0x000fe4000c000000 */
[----:B------:R-:W-:Y:S02]  /*1120*/  UISETP.NE.AND UP0, UPT, UR4, URZ, UPT ;  /* 0x000000ff0400728c */ /* 0x000fe4000bf05270 */
[----:B------:R-:W-:-:S04]  /*1130*/  USEL UR4, URZ, 0x2, UP1 ;  /* 0x00000002ff047887 */ /* 0x000fc80008800000 */
[----:B------:R-:W-:-:S04]  /*1140*/  USEL UR4, UR4, 0x2, UP0 ;  /* 0x0000000204047887 */ /* 0x000fc80008000000 */
[----:B------:R-:W-:-:S06]  /*1150*/  UIADD3 UR4, UPT, UPT, UR5, UR4, URZ ;  /* 0x0000000405047290 */ /* 0x000fcc000fffe0ff */
[----:B------:R-:W-:Y:S02]  /*1160*/  IMAD.U32 R2, RZ, RZ, UR4 ;  /* 0x00000004ff027e24 */ /* 0x000fe4000f8e00ff */
.L_x_17:
[----:B------:R-:W-:Y:S05]  /*1170*/  BRA.U !UP2, `(.L_x_18) ;  /* 0x000000010ad47547 */ /* 0x000fea000b800000 */
[----:B------:R-:W1:Y:S01]  /*1180*/  LDCU.128 UR12, c[0x0][0xb10] ;  /* 0x00016200ff0c77ac */ /* 0x000e620008000c00 */
[----:B------:R-:W2:Y:S01]  /*1190*/  LDCU UR6, c[0x0][0x370] ;  /* 0x00006e00ff0677ac */ /* 0x000ea20008000800 */
[----:B------:R-:W3:Y:S01]  /*11a0*/  LDCU UR5, c[0x0][0x374] ;  /* 0x00006e80ff0577ac */ /* 0x000ee20008000800 */
[----:B------:R-:W4:Y:S01]  /*11b0*/  LDCU UR24, c[0x0][0xb0c] ;  /* 0x00016180ff1877ac */ /* 0x000f220008000800 */
[----:B------:R-:W4:Y:S01]  /*11c0*/  LDCU UR4, c[0x0][0xb20] ;  /* 0x00016400ff0477ac */ /* 0x000f220008000800 */
[----:B------:R-:W4:Y:S01]  /*11d0*/  LDCU.64 UR8, c[0x0][0xb28] ;  /* 0x00016500ff0877ac */ /* 0x000f220008000a00 */
[----:B-1----:R-:W-:Y:S02]  /*11e0*/  UISETP.NE.AND UP0, UPT, UR14, 0x1, UPT ;  /* 0x000000010e00788c */ /* 0x002fe4000bf05270 */
[----:B---3--:R-:W-:Y:S02]  /*11f0*/  UIMAD.WIDE.U32 UR10, UR5, UR15, URZ ;  /* 0x0000000f050a72a5 */ /* 0x008fe4000f8e00ff */
[----:B--2---:R-:W-:-:S02]  /*1200*/  UIMAD.WIDE.U32 UR18, UR6, UR12, URZ ;  /* 0x0000000c061272a5 */ /* 0x004fc4000f8e00ff */
[----:B----4-:R-:W-:Y:S02]  /*1210*/  UISETP.NE.AND UP1, UPT, UR24, 0x1, UPT ;  /* 0x000000011800788c */ /* 0x010fe4000bf25270 */
[----:B------:R-:W-:Y:S01]  /*1220*/  UISETP.NE.AND UP2, UPT, UR23, 0x1, UPT ;  /* 0x000000011700788c */ /* 0x000fe2000bf45270 */
[----:B------:R-:W-:Y:S02]  /*1230*/  UMOV UR10, UR11 ;  /* 0x0000000b000a7c82 */ /* 0x000fe40008000000 */
[----:B------:R-:W-:Y:S01]  /*1240*/  UMOV UR18, UR19 ;  /* 0x0000001300127c82 */ /* 0x000fe20008000000 */
[----:B------:R-:W-:Y:S02]  /*1250*/  @UP0 USHF.R.U32.HI UR5, URZ, UR4, UR10 ;  /* 0x00000004ff050299 */ /* 0x000fe4000801160a */
[----:B------:R-:W-:Y:S02]  /*1260*/  UIMAD.WIDE.U32 UR20, UR30, UR15, URZ ;  /* 0x0000000f1e1472a5 */ /* 0x000fe4000f8e00ff */
[----:B------:R-:W-:-:S02]  /*1270*/  UIMAD.WIDE.U32 UR10, UR5, UR8, URZ ;  /* 0x00000008050a72a5 */ /* 0x000fc4000f8e00ff */
[----:B------:R-:W-:Y:S02]  /*1280*/  @UP1 USHF.R.U32.HI UR6, URZ, UR13, UR18 ;  /* 0x0000000dff061299 */ /* 0x000fe40008011612 */
[----:B------:R-:W-:Y:S02]  /*1290*/  UIMAD.WIDE.U32 UR16, UR25, UR12, URZ ;  /* 0x0000000c191072a5 */ /* 0x000fe4000f8e00ff */
[----:B------:R-:W-:Y:S01]  /*12a0*/  UIMAD.WIDE.U32 UR18, UR6, UR8, URZ ;  /* 0x00000008061272a5 */ /* 0x000fe2000f8e00ff */
[----:B------:R-:W-:Y:S01]  /*12b0*/  UMOV UR20, UR21 ;  /* 0x0000001500147c82 */ /* 0x000fe20008000000 */
[----:B------:R-:W-:Y:S01]  /*12c0*/  UMOV UR10, UR11 ;  /* 0x0000000b000a7c82 */ /* 0x000fe20008000000 */
[----:B------:R-:W-:Y:S02]  /*12d0*/  USHF.R.U32.HI UR20, URZ, UR4, UR20 ;  /* 0x00000004ff147299 */ /* 0x000fe40008011614 */
[----:B------:R-:W-:Y:S02]  /*12e0*/  @UP2 USHF.R.U32.HI UR5, URZ, UR9, UR10 ;  /* 0x00000009ff052299 */ /* 0x000fe4000801160a */
[----:B------:R-:W-:Y:S01]  /*12f0*/  UMOV UR7, UR19 ;  /* 0x0000001300077c82 */ /* 0x000fe20008000000 */
[----:B------:R-:W-:Y:S01]  /*1300*/  UMOV UR16, UR17 ;  /* 0x0000001100107c82 */ /* 0x000fe20008000000 */
[----:B------:R-:W-:-:S02]  /*1310*/  @UP2 USHF.R.U32.HI UR6, URZ, UR9, UR7 ;  /* 0x00000009ff062299 */ /* 0x000fc40008011607 */
[----:B------:R-:W-:Y:S02]  /*1320*/  USHF.R.U32.HI UR16, URZ, UR13, UR16 ;  /* 0x0000000dff107299 */ /* 0x000fe40008011610 */
[----:B------:R-:W-:Y:S02]  /*1330*/  USEL UR4, UR30, UR20, !UP0 ;  /* 0x000000141e047287 */ /* 0x000fe4000c000000 */
[----:B------:R-:W-:Y:S02]  /*1340*/  UIMAD UR7, UR5, UR23, URZ ;  /* 0x00000017050772a4 */ /* 0x000fe4000f8e02ff */
[----:B------:R-:W-:Y:S02]  /*1350*/  USEL UR5, UR25, UR16, !UP1 ;  /* 0x0000001019057287 */ /* 0x000fe4000c800000 */
[----:B------:R-:W-:Y:S02]  /*1360*/  UIMAD UR12, UR6, UR23, URZ ;  /* 0x00000017060c72a4 */ /* 0x000fe4000f8e02ff */
[----:B------:R-:W-:-:S02]  /*1370*/  UISETP.GE.AND UP0, UPT, UR4, UR7, UPT ;  /* 0x000000070400728c */ /* 0x000fc4000bf06270 */
[----:B------:R-:W-:Y:S02]  /*1380*/  UIMAD.WIDE.U32 UR10, UR4, UR8, URZ ;  /* 0x00000008040a72a5 */ /* 0x000fe4000f8e00ff */
[----:B------:R-:W-:Y:S02]  /*1390*/  UISETP.GE.OR UP0, UPT, UR5, UR12, UP0 ;  /* 0x0000000c0500728c */ /* 0x000fe40008706670 */
[----:B------:R-:W-:Y:S02]  /*13a0*/  UIMAD.WIDE.U32 UR12, UR5, UR8, URZ ;  /* 0x00000008050c72a5 */ /* 0x000fe4000f8e00ff */
[----:B------:R-:W-:Y:S01]  /*13b0*/  UIADD3 UR10, UPT, UPT, -UR4, URZ, URZ ;  /* 0x000000ff040a7290 */ /* 0x000fe2000fffe1ff */
[----:B------:R-:W-:Y:S01]  /*13c0*/  UMOV UR8, UR11 ;  /* 0x0000000b00087c82 */ /* 0x000fe20008000000 */
[----:B------:R-:W-:Y:S02]  /*13d0*/  UIADD3 UR11, UPT, UPT, -UR5, URZ, URZ ;  /* 0x000000ff050b7290 */ /* 0x000fe4000fffe1ff */
[----:B------:R-:W-:-:S03]  /*13e0*/  USHF.R.U32.HI UR8, URZ, UR9, UR8 ;  /* 0x00000009ff087299 */ /* 0x000fc60008011608 */
[----:B------:R-:W-:Y:S01]  /*13f0*/  @!UP0 UMOV UR7, UR13 ;  /* 0x0000000d00078c82 */ /* 0x000fe20008000000 */
[----:B------:R-:W-:Y:S02]  /*1400*/  UIMAD UR30, UR14, UR10, UR30 ;  /* 0x0000000a0e1e72a4 */ /* 0x000fe4000f8e021e */
[----:B------:R-:W-:Y:S02]  /*1410*/  USEL UR8, UR4, UR8, !UP2 ;  /* 0x0000000804087287 */ /* 0x000fe4000d000000 */
[----:B------:R-:W-:Y:S02]  /*1420*/  @!UP0 USHF.R.U32.HI UR7, URZ, UR9, UR7 ;  /* 0x00000009ff078299 */ /* 0x000fe40008011607 */
[----:B------:R-:W-:Y:S02]  /*1430*/  UIADD3 UR9, UPT, UPT, -UR8, URZ, URZ ;  /* 0x000000ff08097290 */ /* 0x000fe4000fffe1ff */
[----:B------:R-:W-:Y:S02]  /*1440*/  @!UP0 USEL UR7, UR5, UR7, !UP2 ;  /* 0x0000000705078287 */ /* 0x000fe4000d000000 */
[----:B------:R-:W-:-:S02]  /*1450*/  UIMAD UR9, UR23, UR9, UR4 ;  /* 0x00000009170972a4 */ /* 0x000fc4000f8e0204 */
[----:B------:R-:W-:Y:S02]  /*1460*/  @!UP0 UIADD3 UR8, UPT, UPT, UR8, -UR7, URZ ;  /* 0x8000000708088290 */ /* 0x000fe4000fffe0ff */
[----:B------:R-:W-:Y:S02]  /*1470*/  @!UP0 UIMAD UR6, UR9, UR6, UR7 ;  /* 0x00000006090682a4 */ /* 0x000fe4000f8e0207 */
[----:B------:R-:W-:Y:S02]  /*1480*/  @!UP0 UIMAD UR4, UR8, UR23, UR5 ;  /* 0x00000017080482a4 */ /* 0x000fe4000f8e0205 */
[----:B------:R-:W-:Y:S02]  /*1490*/  UIMAD UR25, UR24, UR11, UR25 ;  /* 0x0000000b181972a4 */ /* 0x000fe4000f8e0219 */
[----:B------:R-:W-:Y:S01]  /*14a0*/  UIMAD UR30, UR4, UR14, UR30 ;  /* 0x0000000e041e72a4 */ /* 0x000fe2000f8e021e */
[----:B------:R-:W-:Y:S02]  /*14b0*/  @!UP0 UMOV UR5, UR6 ;  /* 0x0000000600058c82 */ /* 0x000fe40008000000 */
[----:B------:R-:W-:-:S12]  /*14c0*/  UIMAD UR25, UR5, UR24, UR25 ;  /* 0x00000018051972a4 */ /* 0x000fd8000f8e0219 */
.L_x_18:
[----:B------:R-:W-:Y:S02]  /*14d0*/  UISETP.NE.AND UP1, UPT, UR26, 0x1, UPT ;  /* 0x000000011a00788c */ /* 0x000fe4000bf25270 */
[----:B------:R-:W-:Y:S02]  /*14e0*/  UISETP.NE.AND UP0, UPT, UR22, 0x2, UPT ;  /* 0x000000021600788c */ /* 0x000fe4000bf05270 */
[----:B------:R-:W-:-:S05]  /*14f0*/  ULOP3.LUT UR28, UR28, 0x800, URZ, 0xc0, !UPT ;  /* 0x000008001c1c7892 */ /* 0x000fca000f8ec0ff */
[----:B------:R-:W-:Y:S07]  /*1500*/  BRA.U UP1, `(.L_x_19) ;  /* 0x0000000101447547 */ /* 0x000fee000b800000 */
[----:B------:R-:W1:Y:S01]  /*1510*/  LDCU.128 UR8, c[0x0][0xb10] ;  /* 0x00016200ff0877ac */ /* 0x000e620008000c00 */
[----:B------:R-:W2:Y:S01]  /*1520*/  LDCU UR12, c[0x0][0xb0c] ;  /* 0x00016180ff0c77ac */ /* 0x000ea20008000800 */
[----:B------:R-:W3:Y:S01]  /*1530*/  LDCU UR13, c[0x0][0xb20] ;  /* 0x00016400ff0d77ac */ /* 0x000ee20008000800 */
[----:B-1----:R-:W-:Y:S02]  /*1540*/  UIMAD.WIDE.U32 UR6, UR25, UR8, URZ ;  /* 0x00000008190672a5 */ /* 0x002fe4000f8e00ff */
[----:B------:R-:W-:Y:S02]  /*1550*/  UIMAD.WIDE.U32 UR4, UR30, UR11, URZ ;  /* 0x0000000b1e0472a5 */ /* 0x000fe4000f8e00ff */
[----:B--2---:R-:W-:Y:S02]  /*1560*/  UISETP.NE.AND UP2, UPT, UR12, 0x1, UPT ;  /* 0x000000010c00788c */ /* 0x004fe4000bf45270 */
[----:B------:R-:W-:Y:S01]  /*1570*/  UISETP.NE.AND UP1, UPT, UR10, 0x1, UPT ;  /* 0x000000010a00788c */ /* 0x000fe2000bf25270 */
[----:B------:R-:W-:-:S02]  /*1580*/  UMOV UR6, UR7 ;  /* 0x0000000700067c82 */ /* 0x000fc40008000000 */
[----:B------:R-:W-:Y:S01]  /*1590*/  UMOV UR4, UR5 ;  /* 0x0000000500047c82 */ /* 0x000fe20008000000 */
[----:B------:R-:W-:Y:S02]  /*15a0*/  USHF.R.U32.HI UR6, URZ, UR9, UR6 ;  /* 0x00000009ff067299 */ /* 0x000fe40008011606 */
[----:B---3--:R-:W-:Y:S02]  /*15b0*/  USHF.R.U32.HI UR4, URZ, UR13, UR4 ;  /* 0x0000000dff047299 */ /* 0x008fe40008011604 */
[----:B------:R-:W-:Y:S02]  /*15c0*/  USEL UR5, UR25, UR6, !UP2 ;  /* 0x0000000619057287 */ /* 0x000fe4000d000000 */
[----:B------:R-:W-:-:S04]  /*15d0*/  USEL UR4, UR30, UR4, !UP1 ;  /* 0x000000041e047287 */ /* 0x000fc8000c800000 */
[----:B------:R-:W-:Y:S02]  /*15e0*/  UIADD3 UR6, UPT, UPT, UR5, -UR4, URZ ;  /* 0x8000000405067290 */ /* 0x000fe4000fffe0ff */
[----:B------:R-:W-:Y:S02]  /*15f0*/  UIADD3 UR4, UPT, UPT, -UR5, UR4, URZ ;  /* 0x0000000405047290 */ /* 0x000fe4000fffe1ff */
[----:B------:R-:W-:Y:S02]  /*1600*/  UIMAD UR30, UR6, UR10, UR30 ;  /* 0x0000000a061e72a4 */ /* 0x000fe4000f8e021e */
[----:B------:R-:W-:-:S12]  /*1610*/  UIMAD UR25, UR4, UR12, UR25 ;  /* 0x0000000c041972a4 */ /* 0x000fd8000f8e0219 */
.L_x_19:
[----:B------:R-:W-:Y:S05]  /*1620*/  BRA.U !UP5, `(.L_x_20) ;  /* 0x000000010d0c7547 */ /* 0x000fea000b800000 */
[----:B------:R-:W-:Y:S01]  /*1630*/  UCGABAR_WAIT ;  /* 0x0000000000007dc7 */ /* 0x000fe20008000000 */
[----:B------:R-:W-:Y:S01]  /*1640*/  CCTL.IVALL ;  /* 0x00000000ff00798f */ /* 0x000fe20002000000 */
[----:B------:R-:W-:Y:S05]  /*1650*/  BRA `(.L_x_21) ;  /* 0x0000000000047947 */ /* 0x000fea0003800000 */
.L_x_20:
[----:B------:R-:W-:Y:S06]  /*1660*/  BAR.SYNC.DEFER_BLOCKING 0x0 ;  /* 0x0000000000007b1d */ /* 0x000fec0000010000 */
.L_x_21:
[----:B------:R-:W-:Y:S05]  /*1670*/  BRA.U UP0, `(.L_x_22) ;  /* 0x0000001100e87547 */ /* 0x000fea000b800000 */
[----:B------:R-:W1:Y:S01]  /*1680*/  LDCU UR6, c[0x0][0x38c] ;  /* 0x00007180ff0677ac */ /* 0x000e620008000800 */
[----:B------:R-:W2:Y:S01]  /*1690*/  S2UR UR7, SR_CgaCtaId ;  /* 0x00000000000779c3 */ /* 0x000ea20000008800 */
[----:B------:R-:W-:Y:S01]  /*16a0*/  PLOP3.LUT P1, PT, PT, PT, UP3, 0x80, 0x8 ;  /* 0x000000000008781c */ /* 0x000fe20003f2f038 */
[----:B------:R-:W-:Y:S01]  /*16b0*/  IMAD.MOV.U32 R12, RZ, RZ, 0x1 ;  /* 0x00000001ff0c7424 */ /* 0x000fe200078e00ff */
[----:B------:R-:W-:Y:S01]  /*16c0*/  UMOV UR13, 0x400 ;  /* 0x00000400000d7882 */ /* 0x000fe20000000000 */
[----:B------:R-:W-:Y:S01]  /*16d0*/  UISETP.NE.AND UP1, UPT, UR22, URZ, UPT ;  /* 0x000000ff1600728c */ /* 0x000fe2000bf25270 */
[----:B------:R-:W-:Y:S02]  /*16e0*/  ISETP.EQ.OR P2, PT, R0, RZ, P3 ;  /* 0x000000ff0000720c */ /* 0x000fe40001f42670 */
[----:B------:R-:W-:Y:S02]  /*16f0*/  CS2R R10, SRZ ;  /* 0x00000000000a7805 */ /* 0x000fe4000001ff00 */
[----:B------:R-:W-:Y:S01]  /*1700*/  PLOP3.LUT P1, PT, P1, PT, PT, 0x8, 0x80 ;  /* 0x000000000080781c */ /* 0x000fe20000f2e170 */
[----:B------:R-:W-:Y:S01]  /*1710*/  IMAD.MOV.U32 R9, RZ, RZ, RZ ;  /* 0x000000ffff097224 */ /* 0x000fe200078e00ff */
[----:B------:R-:W3:Y:S01]  /*1720*/  LDCU UR41, c[0x0][0x370] ;  /* 0x00006e00ff2977ac */ /* 0x000ee20008000800 */
[----:B------:R-:W-:Y:S01]  /*1730*/  IMAD.MOV.U32 R8, RZ, RZ, 0x1 ;  /* 0x00000001ff087424 */ /* 0x000fe200078e00ff */
[----:B------:R-:W4:Y:S01]  /*1740*/  LDCU.64 UR26, c[0x0][0x348] ;  /* 0x00006900ff1a77ac */ /* 0x000f220008000a00 */
[----:B-1----:R-:W-:-:S02]  /*1750*/  UIADD3 UR5, UPT, UPT, UR6, 0x1f, URZ ;  /* 0x0000001f06057890 */ /* 0x002fc4000fffe0ff */
[----:B------:R-:W-:Y:S02]  /*1760*/  USHF.R.U32.HI UR45, URZ, 0x5, UR28 ;  /* 0x00000005ff2d7899 */ /* 0x000fe4000801161c */
[----:B------:R-:W-:Y:S02]  /*1770*/  USHF.R.S32.HI UR4, URZ, 0x1f, UR5 ;  /* 0x0000001fff047899 */ /* 0x000fe40008011405 */
[----:B------:R-:W-:Y:S02]  /*1780*/  UIADD3 UR46, UPT, UPT, UR6, 0x3e, URZ ;  /* 0x0000003e062e7890 */ /* 0x000fe4000fffe0ff */
[----:B------:R-:W-:Y:S02]  /*1790*/  ULEA.HI UR4, UR4, UR5, URZ, 0x5 ;  /* 0x0000000504047291 */ /* 0x000fe4000f8f28ff */
[----:B------:R-:W-:Y:S02]  /*17a0*/  UIADD3 UR5, UPT, UPT, UR6, -0x1, URZ ;  /* 0xffffffff06057890 */ /* 0x000fe4000fffe0ff */
[----:B------:R-:W-:-:S02]  /*17b0*/  USHF.R.S32.HI UR43, URZ, 0x5, UR4 ;  /* 0x00000005ff2b7899 */ /* 0x000fc40008011404 */
[----:B------:R-:W-:Y:S02]  /*17c0*/  UISETP.GE.U32.AND UP2, UPT, UR5, -0x3f, UPT ;  /* 0xffffffc10500788c */ /* 0x000fe4000bf46070 */
[----:B------:R-:W-:Y:S02]  /*17d0*/  UISETP.LT.U32.AND UP0, UPT, UR43, 0x5, UPT ;  /* 0x000000052b00788c */ /* 0x000fe4000bf01070 */
[----:B--2---:R-:W-:Y:S02]  /*17e0*/  ULEA UR13, UR7, UR13, 0x18 ;  /* 0x0000000d070d7291 */ /* 0x004fe4000f8ec0ff */
[----:B------:R-:W-:Y:S02]  /*17f0*/  USEL UR42, UR43, 0x5, UP0 ;  /* 0x000000052b2a7887 */ /* 0x000fe40008000000 */
[----:B------:R-:W-:Y:S02]  /*1800*/  ULEA UR29, UR28, UR13, 0x1 ;  /* 0x0000000d1c1d7291 */ /* 0x000fe4000f8e08ff */
[----:B------:R-:W-:-:S02]  /*1810*/  UIADD3 UR21, UPT, UPT, UR42, -0x1, URZ ;  /* 0xffffffff2a157890 */ /* 0x000fc4000fffe0ff */
[----:B------:R-:W-:Y:S01]  /*1820*/  @UP2 UIADD3 UR21, UPT, UPT, UR42, URZ, URZ ;  /* 0x000000ff2a152290 */ /* 0x000fe2000fffe0ff */
[----:B------:R-:W1:Y:S01]  /*1830*/  LDCU UR39, c[0x0][0x374] ;  /* 0x00006e80ff2777ac */ /* 0x000e620008000800 */
[----:B------:R-:W-:Y:S02]  /*1840*/  USEL UR24, UR37, 0x2, UP1 ;  /* 0x0000000225187887 */ /* 0x000fe40008800000 */
[----:B------:R-:W-:Y:S02]  /*1850*/  UIADD3 UR29, UPT, UPT, UR29, 0x6400, URZ ;  /* 0x000064001d1d7890 */ /* 0x000fe4000fffe0ff */
[----:B------:R-:W-:Y:S02]  /*1860*/  UIADD3 UR44, UPT, UPT, UR43, -UR42, URZ ;  /* 0x8000002a2b2c7290 */ /* 0x000fe4000fffe0ff */
[----:B------:R-:W-:Y:S01]  /*1870*/  UIADD3 UR21, UPT, UPT, UR21, 0x1, URZ ;  /* 0x0000000115157890 */ /* 0x000fe2000fffe0ff */
[----:B---34-:R-:W-:-:S11]  /*1880*/  UMOV UR5, URZ ;  /* 0x000000ff00057c82 */ /* 0x018fd60008000000 */
.L_x_42:
[----:B------:R-:W2:Y:S02]  /*1890*/  S2UR UR4, SR_CgaCtaId ;  /* 0x00000000000479c3 */ /* 0x000ea40000008800 */
[----:B--2---:R-:W-:-:S09]  /*18a0*/  UISETP.NE.AND UP0, UPT, UR4, URZ, UPT ;  /* 0x000000ff0400728c */ /* 0x004fd2000bf05270 */
[----:B-1----:R-:W-:Y:S05]  /*18b0*/  BRA.U UP0, `(.L_x_23) ;  /* 0x0000000100287547 */ /* 0x002fea000b800000 */
[----:B------:R-:W-:Y:S02]  /*18c0*/  LEA R0, R9, UR13, 0x3 ;  /* 0x0000000d09007c11 */ /* 0x000fe4000f8e18ff */
[----:B------:R-:W-:-:S04]  /*18d0*/  SHF.L.U32 R3, R8, 0x1f, RZ ;  /* 0x0000001f08037819 */ /* 0x000fc800000006ff */
[----:B------:R-:W2:Y:S02]  /*18e0*/  SYNCS.PHASECHK.TRANS64.TRYWAIT P0, [R0+URZ+0x100], R3 ;  /* 0x00010003000075a7 */ /* 0x000ea400080011ff */
[----:B--2---:R-:W-:Y:S05]  /*18f0*/  @!P0 BRA `(.L_x_24) ;  /* 0x0000006000dc8947 */ /* 0x004fea0003800000 */
.L_x_123:
[----:B------:R3:W-:Y:S01]  /*1900*/  SYNCS.ARRIVE.TRANS64.A1T0 RZ, [R0+URZ+0xf0], RZ ;  /* 0x0000f0ff00ff79a7 */ /* 0x0007e200081000ff */
[----:B------:R-:W-:-:S05]  /*1910*/  VIADD R9, R9, 0x1 ;  /* 0x0000000109097836 */ /* 0x000fca0000000000 */
[----:B------:R-:W-:-:S04]  /*1920*/  ISETP.NE.AND P0, PT, R9, 0x2, PT ;  /* 0x000000020900780c */ /* 0x000fc80003f05270 */
[----:B--2---:R-:W-:Y:S02]  /*1930*/  SEL R3, RZ, 0x1, P0 ;  /* 0x00000001ff037807 */ /* 0x004fe40000000000 */
[----:B------:R-:W-:Y:S02]  /*1940*/  SEL R9, R9, RZ, P0 ;  /* 0x000000ff09097207 */ /* 0x000fe40000000000 */
[----:B------:R-:W-:-:S07]  /*1950*/  LOP3.LUT R8, R8, R3, RZ, 0x3c, !PT ;  /* 0x0000000308087212 */ /* 0x000fce00078e3cff */
.L_x_23:
[----:B------:R-:W-:Y:S01]  /*1960*/  ULEA UR4, UR5, UR13, 0x3 ;  /* 0x0000000d05047291 */ /* 0x000fe2000f8e18ff */
[----:B---3--:R-:W-:Y:S01]  /*1970*/  SHF.L.U32 R0, R12, 0x1f, RZ ;  /* 0x0000001f0c007819 */ /* 0x008fe200000006ff */
[----:B------:R-:W-:Y:S02]  /*1980*/  UISETP.GE.U32.AND UP0, UPT, UR46, 0x3f, UPT ;  /* 0x0000003f2e00788c */ /* 0x000fe4000bf06070 */
[----:B------:R-:W-:Y:S02]  /*1990*/  USHF.L.U32 UR11, UR30, 0x6, URZ ;  /* 0x000000061e0b7899 */ /* 0x000fe400080006ff */
[----:B------:R-:W-:Y:S01]  /*19a0*/  ULEA UR35, UR25, UR45, 0x7 ;  /* 0x0000002d19237291 */ /* 0x000fe2000f8e38ff */
[----:B------:R-:W-:Y:S02]  /*19b0*/  UMOV UR7, URZ ;  /* 0x000000ff00077c82 */ /* 0x000fe40008000000 */
[----:B------:R2:W3:Y:S02]  /*19c0*/  SYNCS.PHASECHK.TRANS64.TRYWAIT P0, [UR4+0x28], R0 ;  /* 0x00002800ff0075a7 */ /* 0x0004e40008001104 */
[----:B------:R-:W-:Y:S07]  /*19d0*/  BRA.U !UP0, `(.L_x_25) ;  /* 0x0000000108c07547 */ /* 0x000fee000b800000 */
[----:B------:R-:W-:Y:S01]  /*19e0*/  UMOV UR6, URZ ;  /* 0x000000ff00067c82 */ /* 0x000fe20008000000 */
[----:B------:R-:W-:-:S05]  /*19f0*/  UMOV UR4, UR5 ;  /* 0x0000000500047c82 */ /* 0x000fca0008000000 */
.L_x_31:
[----:B------:R-:W-:Y:S01]  /*1a00*/  ULEA UR33, UR4, UR13, 0x3 ;  /* 0x0000000d04217291 */ /* 0x000fe2000f8e18ff */
[----:B---3--:R-:W-:Y:S01]  /*1a10*/  @!P3 MOV R2, 0x3000 ;  /* 0x000030000002b802 */ /* 0x008fe20000000f00 */
[----:B-1-3--:R-:W-:Y:S10]  /*1a20*/  @P0 BRA `(.L_x_26) ;  /* 0x00000000000c0947 */ /* 0x00aff40003800000 */
[----:B------:R-:W-:-:S04]  /*1a30*/  SHF.L.U32 R3, R12, 0x1f, RZ ;  /* 0x0000001f0c037819 */ /* 0x000fc800000006ff */
[----:B------:R-:W3:Y:S02]  /*1a40*/  SYNCS.PHASECHK.TRANS64.TRYWAIT P0, [UR33+0x28], R3 ;  /* 0x00002803ff0075a7 */ /* 0x000ee40008001121 */
[----:B---3--:R-:W-:Y:S05]  /*1a50*/  @!P0 BRA `(.L_x_27) ;  /* 0x0000006000988947 */ /* 0x008fea0003800000 */
.L_x_26:
[----:B------:R3:W-:Y:S01]  /*1a60*/  @!P3 SYNCS.ARRIVE.TRANS64 RZ, [UR33], R2 ;  /* 0x00000002ffffb9a7 */ /* 0x0007e20008000021 */
[----:B------:R-:W-:-:S04]  /*1a70*/  ULOP3.LUT UR5, UR24, 0x2, URZ, 0xfc, !UPT ;  /* 0x0000000218057892 */ /* 0x000fc8000f8efcff */
[----:B------:R-:W-:-:S09]  /*1a80*/  UISETP.NE.AND UP0, UPT, UR5, 0x2, UPT ;  /* 0x000000020500788c */ /* 0x000fd2000bf05270 */
[----:B------:R-:W-:Y:S05]  /*1a90*/  BRA.U UP0, `(.L_x_28) ;  /* 0x0000000100047547 */ /* 0x000fea000b800000 */
[----:B-1----:R-:W-:Y:S05]  /*1aa0*/  BPT.TRAP 0x1 ;  /* 0x000000040000795c */ /* 0x002fea0000300000 */
.L_x_28:
[----:B------:R-:W-:Y:S04]  /*1ab0*/  BSSY.RECONVERGENT B0, `(.L_x_29) ;  /* 0x0000003000007945 */ /* 0x000fe80003800200 */
[----:B------:R-:W-:Y:S05]  /*1ac0*/  @P2 BRA `(.L_x_30) ;  /* 0x0000000000042947 */ /* 0x000fea0003800000 */
[----:B-1----:R-:W-:Y:S05]  /*1ad0*/  BPT.TRAP 0x1 ;  /* 0x000000040000795c */ /* 0x002fea0000300000 */
.L_x_30:
[----:B-1----:R-:W-:Y:S05]  /*1ae0*/  BSYNC.RECONVERGENT B0 ;  /* 0x0000000000007941 */ /* 0x002fea0003800200 */
.L_x_29:
[----:B------:R-:W-:Y:S02]  /*1af0*/  UIADD3 UR5, UPT, UPT, UR4, 0x1, URZ ;  /* 0x0000000104057890 */ /* 0x000fe4000fffe0ff */
[----:B------:R-:W-:Y:S02]  /*1b00*/  UIADD3 UR16, UP1, UPT, UR26, 0x80, URZ ;  /* 0x000000801a107890 */ /* 0x000fe4000ff3e0ff */
[----:B------:R-:W-:Y:S02]  /*1b10*/  UISETP.NE.AND UP0, UPT, UR5, 0x5, UPT ;  /* 0x000000050500788c */ /* 0x000fe4000bf05270 */
[----:B------:R-:W-:Y:S02]  /*1b20*/  USHF.L.U32 UR34, UR6, 0x5, URZ ;  /* 0x0000000506227899 */ /* 0x000fe400080006ff */
[----:B------:R-:W-:Y:S02]  /*1b30*/  USEL UR8, URZ, 0x1, UP0 ;  /* 0x00000001ff087887 */ /* 0x000fe40008000000 */
[----:B------:R-:W-:-:S02]  /*1b40*/  USEL UR5, UR5, URZ, UP0 ;  /* 0x000000ff05057287 */ /* 0x000fc40008000000 */
[----:B------:R-:W-:Y:S02]  /*1b50*/  UIADD3 UR14, UP0, UPT, UR26, 0x180, URZ ;  /* 0x000001801a0e7890 */ /* 0x000fe4000ff1e0ff */
[----:B------:R-:W-:Y:S01]  /*1b60*/  LOP3.LUT R12, R12, UR8, RZ, 0x3c, !PT ;  /* 0x000000080c0c7c12 */ /* 0x000fe2000f8e3cff */
[----:B------:R-:W-:Y:S02]  /*1b70*/  USHF.L.U32 UR8, UR4, 0xc, URZ ;  /* 0x0000000c04087899 */ /* 0x000fe400080006ff */
[----:B------:R-:W-:Y:S01]  /*1b80*/  ULEA UR7, UR5, UR13, 0x3 ;  /* 0x0000000d05077291 */ /* 0x000fe2000f8e18ff */
[----:B--2---:R-:W-:Y:S01]  /*1b90*/  SHF.L.U32 R0, R12, 0x1f, RZ ;  /* 0x0000001f0c007819 */ /* 0x004fe200000006ff */
[----:B------:R-:W-:Y:S02]  /*1ba0*/  ULOP3.LUT UR4, UR8, UR28, URZ, 0xfc, !UPT ;  /* 0x0000001c08047292 */ /* 0x000fe4000f8efcff */
[----:B------:R-:W-:Y:S02]  /*1bb0*/  UIADD3.X UR17, UPT, UPT, URZ, UR27, URZ, UP1, !UPT ;  /* 0x0000001bff117290 */ /* 0x000fe40008ffe4ff */
[----:B------:R-:W-:-:S02]  /*1bc0*/  ULEA UR4, UR4, UR13, 0x1 ;  /* 0x0000000d04047291 */ /* 0x000fc4000f8e08ff */
[----:B------:R-:W-:Y:S01]  /*1bd0*/  UIADD3 UR8, UPT, UPT, UR13, 0x10400, UR8 ;  /* 0x000104000d087890 */ /* 0x000fe2000fffe008 */
[----:B------:R4:W1:Y:S01]  /*1be0*/  SYNCS.PHASECHK.TRANS64.TRYWAIT P0, [UR7+0x28], R0 ;  /* 0x00002800ff0075a7 */ /* 0x0008620008001107 */
[----:B------:R-:W-:Y:S02]  /*1bf0*/  UIADD3 UR32, UPT, UPT, UR4, 0x6400, URZ ;  /* 0x0000640004207890 */ /* 0x000fe4000fffe0ff */
[----:B------:R-:W-:Y:S01]  /*1c00*/  UIADD3.X UR15, UPT, UPT, URZ, UR27, URZ, UP0, !UPT ;  /* 0x0000001bff0f7290 */ /* 0x000fe200087fe4ff */
[----:B------:R-:W-:Y:S01]  /*1c10*/  UMOV UR7, 0x30000 ;  /* 0x0003000000077882 */ /* 0x000fe20000000000 */
[----:B------:R-:W-:Y:S01]  /*1c20*/  UMOV UR18, 0x0 ;  /* 0x0000000000127882 */ /* 0x000fe20000000000 */
[----:B------:R-:W-:Y:S01]  /*1c30*/  UMOV UR19, 0x10000000 ;  /* 0x1000000000137882 */ /* 0x000fe20000000000 */
[----:B------:R-:W-:Y:S01]  /*1c40*/  UMOV UR12, UR36 ;  /* 0x00000024000c7c82 */ /* 0x000fe20008000000 */
[----:B------:R-:W-:Y:S01]  /*1c50*/  UMOV UR9, UR33 ;  /* 0x0000002100097c82 */ /* 0x000fe20008000000 */
[----:B------:R-:W-:Y:S01]  /*1c60*/  UMOV UR10, UR34 ;  /* 0x00000022000a7c82 */ /* 0x000fe20008000000 */
[----:B------:R2:W-:Y:S01]  /*1c70*/  UTMALDG.3D.MULTICAST [UR32], [UR16], UR7, desc[UR18] ;  /* 0x00001220100073b4 */ /* 0x0005e20008011807 */
[----:B------:R-:W-:Y:S01]  /*1c80*/  UIADD3 UR6, UPT, UPT, UR6, 0x1, URZ ;  /* 0x0000000106067890 */ /* 0x000fe2000fffe0ff */
[----:B------:R-:W-:-:S03]  /*1c90*/  UMOV UR4, UR5 ;  /* 0x0000000500047c82 */ /* 0x000fc60008000000 */
[----:B------:R-:W-:Y:S01]  /*1ca0*/  UISETP.NE.AND UP0, UPT, UR6, UR21, UPT ;  /* 0x000000150600728c */ /* 0x000fe2000bf05270 */
[----:B------:R4:W-:Y:S01]  /*1cb0*/  UTMALDG.3D [UR8], [UR14], desc[UR18] ;  /* 0x000012080e0075b4 */ /* 0x0009e20008011000 */
[----:B--2---:R-:W-:-:S07]  /*1cc0*/  UMOV UR7, UR21 ;  /* 0x0000001500077c82 */ /* 0x004fce0008000000 */
[----:B----4-:R-:W-:Y:S05]  /*1cd0*/  BRA.U UP0, `(.L_x_31) ;  /* 0xfffffffd00487547 */ /* 0x010fea000b83ffff */
.L_x_25:
[----:B------:R-:W-:Y:S01]  /*1ce0*/  ULEA UR4, UR5, UR13, 0x3 ;  /* 0x0000000d05047291 */ /* 0x000fe2000f8e18ff */
[----:B--2---:R-:W-:Y:S01]  /*1cf0*/  SHF.L.U32 R0, R12, 0x1f, RZ ;  /* 0x0000001f0c007819 */ /* 0x004fe200000006ff */
[----:B------:R-:W-:Y:S01]  /*1d00*/  @!P1 SYNCS.ARRIVE.TRANS64.A1T0 RZ, [UR13+0x88], RZ ;  /* 0x000088ffffff99a7 */ /* 0x000fe2000810000d */
[----:B------:R-:W-:-:S06]  /*1d10*/  UISETP.GT.AND UP0, UPT, UR43, UR42, UPT ;  /* 0x0000002a2b00728c */ /* 0x000fcc000bf04270 */
[----:B-1-3--:R1:W2:Y:S03]  /*1d20*/  SYNCS.PHASECHK.TRANS64.TRYWAIT P0, [UR4+0x28], R0 ;  /* 0x00002800ff0075a7 */ /* 0x00a2a60008001104 */
[----:B------:R-:W-:Y:S05]  /*1d30*/  BRA.U !UP0, `(.L_x_32) ;  /* 0x0000000108bc7547 */ /* 0x000fea000b800000 */
[----:B------:R-:W-:Y:S01]  /*1d40*/  UIADD3 UR25, UPT, UPT, UR44, UR7, URZ ;  /* 0x000000072c197290 */ /* 0x000fe2000fffe0ff */
[----:B------:R-:W-:-:S11]  /*1d50*/  UMOV UR4, UR5 ;  /* 0x0000000500047c82 */ /* 0x000fd60008000000 */
.L_x_38:
[----:B------:R-:W-:Y:S01]  /*1d60*/  ULEA UR17, UR4, UR13, 0x3 ;  /* 0x0000000d04117291 */ /* 0x000fe2000f8e18ff */
[----:B--2---:R-:W-:Y:S01]  /*1d70*/  @!P3 MOV R2, 0x3000 ;  /* 0x000030000002b802 */ /* 0x004fe20000000f00 */
[----:B--2-4-:R-:W-:Y:S10]  /*1d80*/  @P0 BRA `(.L_x_33) ;  /* 0x00000000000c0947 */ /* 0x014ff40003800000 */
[----:B------:R-:W-:-:S04]  /*1d90*/  SHF.L.U32 R3, R12, 0x1f, RZ ;  /* 0x0000001f0c037819 */ /* 0x000fc800000006ff */
[----:B------:R-:W2:Y:S02]  /*1da0*/  SYNCS.PHASECHK.TRANS64.TRYWAIT P0, [UR17+0x28], R3 ;  /* 0x00002803ff0075a7 */ /* 0x000ea40008001111 */
[----:B--2---:R-:W-:Y:S05]  /*1db0*/  @!P0 BRA `(.L_x_34) ;  /* 0x0000005c00d88947 */ /* 0x004fea0003800000 */
.L_x_33:
[----:B------:R2:W-:Y:S01]  /*1dc0*/  @!P3 SYNCS.ARRIVE.TRANS64 RZ, [UR17], R2 ;  /* 0x00000002ffffb9a7 */ /* 0x0005e20008000011 */
[----:B------:R-:W-:-:S04]  /*1dd0*/  ULOP3.LUT UR5, UR24, 0x2, URZ, 0xfc, !UPT ;  /* 0x0000000218057892 */ /* 0x000fc8000f8efcff */
[----:B------:R-:W-:-:S09]  /*1de0*/  UISETP.NE.AND UP0, UPT, UR5, 0x2, UPT ;  /* 0x000000020500788c */ /* 0x000fd2000bf05270 */
[----:B------:R-:W-:Y:S05]  /*1df0*/  BRA.U UP0, `(.L_x_35) ;  /* 0x0000000100047547 */ /* 0x000fea000b800000 */
[----:B------:R-:W-:Y:S05]  /*1e00*/  BPT.TRAP 0x1 ;  /* 0x000000040000795c */ /* 0x000fea0000300000 */
.L_x_35:
[----:B------:R-:W-:Y:S04]  /*1e10*/  BSSY.RECONVERGENT B0, `(.L_x_36) ;  /* 0x0000003000007945 */ /* 0x000fe80003800200 */
[----:B------:R-:W-:Y:S05]  /*1e20*/  @P2 BRA `(.L_x_37) ;  /* 0x0000000000042947 */ /* 0x000fea0003800000 */
[----:B------:R-:W-:Y:S05]  /*1e30*/  BPT.TRAP 0x1 ;  /* 0x000000040000795c */ /* 0x000fea0000300000 */
.L_x_37:
[----:B------:R-:W-:Y:S05]  /*1e40*/  BSYNC.RECONVERGENT B0 ;  /* 0x0000000000007941 */ /* 0x000fea0003800200 */
.L_x_36:
        /* <DEDUP_REMOVED lines=8> */
[----:B------:R-:W-:Y:S02]  /*1ed0*/  ULEA UR6, UR5, UR13, 0x3 ;  /* 0x0000000d05067291 */ /* 0x000fe4000f8e18ff */
[----:B------:R-:W-:Y:S01]  /*1ee0*/  ULEA UR8, UR4, UR13, 0xc ;  /* 0x0000000d04087291 */ /* 0x000fe2000f8e60ff */
[----:B-1----:R-:W-:Y:S01]  /*1ef0*/  SHF.L.U32 R0, R12, 0x1f, RZ ;  /* 0x0000001f0c007819 */ /* 0x002fe200000006ff */
[----:B------:R-:W-:Y:S02]  /*1f00*/  ULEA UR16, UR4, UR29, 0xd ;  /* 0x0000001d04107291 */ /* 0x000fe4000f8e68ff */
[----:B------:R-:W-:Y:S02]  /*1f10*/  UIADD3.X UR15, UPT, UPT, URZ, UR27, URZ, UP1, !UPT ;  /* 0x0000001bff0f7290 */ /* 0x000fe40008ffe4ff */
[----:B------:R-:W-:Y:S01]  /*1f20*/  UIADD3 UR8, UPT, UPT, UR8, 0x10400, URZ ;  /* 0x0001040008087890 */ /* 0x000fe2000fffe0ff */
[----:B------:R3:W4:Y:S01]  /*1f30*/  SYNCS.PHASECHK.TRANS64.TRYWAIT P0, [UR6+0x28], R0 ;  /* 0x00002800ff0075a7 */ /* 0x0007220008001106 */
[----:B------:R-:W-:Y:S01]  /*1f40*/  UIADD3.X UR23, UPT, UPT, URZ, UR27, URZ, UP0, !UPT ;  /* 0x0000001bff177290 */ /* 0x000fe200087fe4ff */
[----:B------:R-:W-:Y:S01]  /*1f50*/  UMOV UR6, 0x30000 ;  /* 0x0003000000067882 */ /* 0x000fe20000000000 */
[----:B------:R-:W-:Y:S01]  /*1f60*/  UMOV UR30, 0x0 ;  /* 0x00000000001e7882 */ /* 0x000fe20000000000 */
[----:B------:R-:W-:Y:S01]  /*1f70*/  UMOV UR31, 0x10000000 ;  /* 0x10000000001f7882 */ /* 0x000fe20000000000 */
[----:B------:R-:W-:Y:S01]  /*1f80*/  UMOV UR19, UR35 ;  /* 0x0000002300137c82 */ /* 0x000fe20008000000 */
[----:B------:R-:W-:Y:S01]  /*1f90*/  UMOV UR20, UR36 ;  /* 0x0000002400147c82 */ /* 0x000fe20008000000 */
[----:B------:R-:W-:Y:S01]  /*1fa0*/  UMOV UR12, UR36 ;  /* 0x00000024000c7c82 */ /* 0x000fe20008000000 */
[----:B------:R-:W-:Y:S01]  /*1fb0*/  UMOV UR9, UR17 ;  /* 0x0000001100097c82 */ /* 0x000fe20008000000 */
[----:B------:R-:W-:Y:S01]  /*1fc0*/  UMOV UR10, UR18 ;  /* 0x00000012000a7c82 */ /* 0x000fe20008000000 */
[----:B------:R3:W-:Y:S01]  /*1fd0*/  UTMALDG.3D.MULTICAST [UR16], [UR14], UR6, desc[UR30] ;  /* 0x00001e100e0073b4 */ /* 0x0007e20008011806 */
[----:B------:R-:W-:Y:S01]  /*1fe0*/  UIADD3 UR7, UPT, UPT, UR7, 0x1, URZ ;  /* 0x0000000107077890 */ /* 0x000fe2000fffe0ff */
[----:B------:R-:W-:-:S03]  /*1ff0*/  UMOV UR4, UR5 ;  /* 0x0000000500047c82 */ /* 0x000fc60008000000 */
[----:B------:R-:W-:Y:S01]  /*2000*/  UISETP.NE.AND UP0, UPT, UR7, UR25, UPT ;  /* 0x000000190700728c */ /* 0x000fe2000bf05270 */
[----:B------:R3:W-:Y:S08]  /*2010*/  UTMALDG.3D [UR8], [UR22], desc[UR30] ;  /* 0x00001e08160075b4 */ /* 0x0007f00008011000 */
[----:B---3--:R-:W-:Y:S05]  /*2020*/  BRA.U UP0, `(.L_x_38) ;  /* 0xfffffffd004c7547 */ /* 0x008fea000b83ffff */
.L_x_32:
[C---:B------:R-:W-:Y:S01]  /*2030*/  LEA R3, R11.reuse, UR13, 0x3 ;  /* 0x0000000d0b037c11 */ /* 0x040fe2000f8e18ff */
[----:B------:R-:W-:Y:S01]  /*2040*/  NOP ;  /* 0x0000000000007918 */ /* 0x000fe20000000000 */
[----:B-1----:R-:W-:Y:S02]  /*2050*/  SHF.L.U32 R0, R10, 0x1f, RZ ;  /* 0x0000001f0a007819 */ /* 0x002fe400000006ff */
[----:B------:R-:W-:Y:S02]  /*2060*/  LEA R5, R11, UR13, 0x4 ;  /* 0x0000000d0b057c11 */ /* 0x000fe4000f8e20ff */
[----:B--2-4-:R-:W1:Y:S02]  /*2070*/  SYNCS.PHASECHK.TRANS64.TRYWAIT P0, [R3+URZ+0x90], R0 ;  /* 0x00009000030075a7 */ /* 0x014e6400080011ff */
[----:B-1----:R-:W-:Y:S05]  /*2080*/  @!P0 BRA `(.L_x_39) ;  /* 0x0000005c003c8947 */ /* 0x002fea0003800000 */
.L_x_126:
[----:B------:R-:W2:Y:S01]  /*2090*/  LDS.128 R4, [R5+0x120] ;  /* 0x0001200005047984 */ /* 0x000ea20000000c00 */
[----:B------:R-:W-:Y:S01]  /*20a0*/  UISETP.GE.AND UP0, UPT, UR40, 0x1, UPT ;  /* 0x000000012800788c */ /* 0x000fe2000bf06270 */
[----:B------:R-:W-:Y:S01]  /*20b0*/  @!PT LDS RZ, [RZ] ;  /* 0x00000000fffff984 */ /* 0x000fe20000000800 */
[----:B------:R-:W-:Y:S01]  /*20c0*/  @!PT LDS RZ, [RZ] ;  /* 0x00000000fffff984 */ /* 0x000fe20000000800 */
[----:B------:R-:W-:Y:S01]  /*20d0*/  @!PT LDS RZ, [RZ] ;  /* 0x00000000fffff984 */ /* 0x000fe20000000800 */
[----:B------:R-:W-:Y:S01]  /*20e0*/  @!PT LDS RZ, [RZ] ;  /* 0x00000000fffff984 */ /* 0x000fe20000000800 */
[----:B------:R3:W-:Y:S06]  /*20f0*/  MEMBAR.ALL.CTA ;  /* 0x0000000000007992 */ /* 0x0007ec0000008000 */
[----:B---3--:R-:W3:Y:S01]  /*2100*/  FENCE.VIEW.ASYNC.S ;  /* 0x00000000000073c6 */ /* 0x008ee20000000000 */
[----:B--2---:R-:W-:-:S13]  /*2110*/  LOP3.LUT P0, RZ, R6, 0x1, RZ, 0xc0, !PT ;  /* 0x0000000106ff7812 */ /* 0x004fda000780c0ff */
[----:B---3--:R-:W-:Y:S01]  /*2120*/  VOTEU.ANY UP1, P0 ;  /* 0x0000000000ff7886 */ /* 0x008fe20000020100 */
[----:B------:R-:W-:-:S13]  /*2130*/  PLOP3.LUT P0, PT, PT, PT, UP1, 0x80, 0x8 ;  /* 0x000000000008781c */ /* 0x000fda0003f0f018 */
[----:B-1----:R-:W-:Y:S02]  /*2140*/  @P0 LOP3.LUT R0, R5, 0xffff, RZ, 0xc0, !PT ;  /* 0x0000ffff05000812 */ /* 0x002fe400078ec0ff */
[----:B------:R-:W-:Y:S02]  /*2150*/  @P0 MOV R2, R4 ;  /* 0x0000000400020202 */ /* 0x000fe40000000f00 */
[----:B------:R-:W-:Y:S01]  /*2160*/  @P0 R2UR UR6, R0 ;  /* 0x00000000000602ca */ /* 0x000fe200000e0000 */
[----:B------:R-:W-:Y:S01]  /*2170*/  VIADD R0, R3, 0xa0 ;  /* 0x000000a003007836 */ /* 0x000fe20000000000 */
[----:B------:R-:W-:Y:S02]  /*2180*/  @P0 SHF.R.U32.HI R4, RZ, 0x10, R5 ;  /* 0x00000010ff040819 */ /* 0x000fe40000011605 */
[----:B------:R-:W-:Y:S02]  /*2190*/  @P0 R2UR UR7, R2 ;  /* 0x00000000020702ca */ /* 0x000fe400000e0000 */
[----:B------:R-:W-:-:S02]  /*21a0*/  PRMT R0, RZ, 0x654, R0 ;  /* 0x00000654ff007816 */ /* 0x000fc40000000000 */
[----:B------:R-:W-:Y:S02]  /*21b0*/  @P0 R2UR UR4, R4 ;  /* 0x00000000040402ca */ /* 0x000fe400000e0000 */
[----:B------:R1:W-:Y:S03]  /*21c0*/  SYNCS.ARRIVE.TRANS64.RED.A1T0 RZ, [R0+URZ], RZ ;  /* 0x000000ff00ff79a7 */ /* 0x0003e600081004ff */
[----:B------:R-:W-:-:S04]  /*21d0*/  @UP1 UMOV UR37, UR6 ;  /* 0x0000000600251c82 */ /* 0x000fc80008000000 */
[----:B------:R-:W-:-:S04]  /*21e0*/  @UP1 UMOV UR38, UR7 ;  /* 0x0000000700261c82 */ /* 0x000fc80008000000 */
[----:B------:R-:W-:Y:S01]  /*21f0*/  @UP1 UMOV UR36, UR4 ;  /* 0x0000000400241c82 */ /* 0x000fe20008000000 */
[----:B------:R-:W-:Y:S05]  /*2200*/  BRA.U !UP0, `(.L_x_40) ;  /* 0x0000000108d47547 */ /* 0x000fea000b800000 */
[----:B------:R-:W2:Y:S01]  /*2210*/  LDCU.128 UR16, c[0x0][0xb10] ;  /* 0x00016200ff1077ac */ /* 0x000ea20008000c00 */
[----:B------:R-:W3:Y:S01]  /*2220*/  LDCU UR12, c[0x0][0xb20] ;  /* 0x00016400ff0c77ac */ /* 0x000ee20008000800 */
[----:B------:R-:W4:Y:S01]  /*2230*/  LDCU UR20, c[0x0][0xb0c] ;  /* 0x00016180ff1477ac */ /* 0x000f220008000800 */
[----:B------:R-:W1:Y:S01]  /*2240*/  LDCU.64 UR8, c[0x0][0xb28] ;  /* 0x00016500ff0877ac */ /* 0x000e620008000a00 */
[----:B------:R-:W-:Y:S02]  /*2250*/  UISETP.NE.AND UP3, UPT, UR40, 0x1, UPT ;  /* 0x000000012800788c */ /* 0x000fe4000bf65270 */
[----:B--2---:R-:W-:Y:S02]  /*2260*/  UIMAD.WIDE.U32 UR10, UR39, UR19, URZ ;  /* 0x00000013270a72a5 */ /* 0x004fe4000f8e00ff */
[----:B------:R-:W-:Y:S02]  /*2270*/  UIMAD.WIDE.U32 UR6, UR41, UR16, URZ ;  /* 0x00000010290672a5 */ /* 0x000fe4000f8e00ff */
[----:B------:R-:W-:-:S02]  /*2280*/  UISETP.NE.AND UP0, UPT, UR18, 0x1, UPT ;  /* 0x000000011200788c */ /* 0x000fc4000bf05270 */
[----:B------:R-:W-:Y:S01]  /*2290*/  UIMAD.WIDE.U32 UR22, UR37, UR19, URZ ;  /* 0x00000013251672a5 */ /* 0x000fe2000f8e00ff */
[----:B------:R-:W-:Y:S02]  /*22a0*/  UMOV UR10, UR11 ;  /* 0x0000000b000a7c82 */ /* 0x000fe40008000000 */
[----:B------:R-:W-:Y:S01]  /*22b0*/  UMOV UR6, UR7 ;  /* 0x0000000700067c82 */ /* 0x000fe20008000000 */
[----:B---3--:R-:W-:Y:S02]  /*22c0*/  USHF.R.U32.HI UR10, URZ, UR12, UR10 ;  /* 0x0000000cff0a7299 */ /* 0x008fe4000801160a */
[----:B------:R-:W-:Y:S02]  /*22d0*/  USHF.R.U32.HI UR7, URZ, UR17, UR6 ;  /* 0x00000011ff077299 */ /* 0x000fe40008011606 */
[----:B----4-:R-:W-:Y:S02]  /*22e0*/  UISETP.NE.AND UP2, UPT, UR20, 0x1, UPT ;  /* 0x000000011400788c */ /* 0x010fe4000bf45270 */
[----:B------:R-:W-:-:S02]  /*22f0*/  USEL UR6, UR39, UR10, !UP0 ;  /* 0x0000000a27067287 */ /* 0x000fc4000c000000 */
[----:B------:R-:W-:Y:S02]  /*2300*/  USEL UR7, UR41, UR7, !UP2 ;  /* 0x0000000729077287 */ /* 0x000fe4000d000000 */
[----:B-1----:R-:W-:Y:S01]  /*2310*/  UIMAD.WIDE.U32 UR10, UR6, UR8, URZ ;  /* 0x00000008060a72a5 */ /* 0x002fe2000f8e00ff */
[----:B------:R-:W-:Y:S01]  /*2320*/  UMOV UR4, UR23 ;  /* 0x0000001700047c82 */ /* 0x000fe20008000000 */
[----:B------:R-:W-:Y:S02]  /*2330*/  UIMAD.WIDE.U32 UR14, UR38, UR16, URZ ;  /* 0x00000010260e72a5 */ /* 0x000fe4000f8e00ff */
[----:B------:R-:W-:-:S03]  /*2340*/  UIMAD.WIDE.U32 UR22, UR7, UR8, URZ ;  /* 0x00000008071672a5 */ /* 0x000fc6000f8e00ff */
[----:B------:R-:W-:Y:S01]  /*2350*/  UMOV UR10, UR11 ;  /* 0x0000000b000a7c82 */ /* 0x000fe20008000000 */
[----:B------:R-:W-:Y:S02]  /*2360*/  USHF.R.U32.HI UR4, URZ, UR12, UR4 ;  /* 0x0000000cff047299 */ /* 0x000fe40008011604 */
[----:B------:R-:W-:Y:S01]  /*2370*/  @UP3 USHF.R.U32.HI UR6, URZ, UR9, UR10 ;  /* 0x00000009ff063299 */ /* 0x000fe2000801160a */
[----:B------:R-:W-:Y:S01]  /*2380*/  UMOV UR14, UR15 ;  /* 0x0000000f000e7c82 */ /* 0x000fe20008000000 */
[----:B------:R-:W-:Y:S01]  /*2390*/  UMOV UR22, UR23 ;  /* 0x0000001700167c82 */ /* 0x000fe20008000000 */
[----:B------:R-:W-:Y:S02]  /*23a0*/  USHF.R.U32.HI UR17, URZ, UR17, UR14 ;  /* 0x00000011ff117299 */ /* 0x000fe4000801160e */
[----:B------:R-:W-:Y:S02]  /*23b0*/  USEL UR4, UR37, UR4, !UP0 ;  /* 0x0000000425047287 */ /* 0x000fe4000c000000 */
[----:B------:R-:W-:-:S02]  /*23c0*/  @UP3 USHF.R.U32.HI UR7, URZ, UR9, UR22 ;  /* 0x00000009ff073299 */ /* 0x000fc40008011616 */
[----:B------:R-:W-:Y:S02]  /*23d0*/  UIMAD UR10, UR40, UR6, URZ ;  /* 0x00000006280a72a4 */ /* 0x000fe4000f8e02ff */
[----:B------:R-:W-:Y:S02]  /*23e0*/  USEL UR6, UR38, UR17, !UP2 ;  /* 0x0000001126067287 */ /* 0x000fe4000d000000 */
[----:B------:R-:W-:Y:S02]  /*23f0*/  UIMAD UR12, UR40, UR7, URZ ;  /* 0x00000007280c72a4 */ /* 0x000fe4000f8e02ff */
[----:B------:R-:W-:Y:S02]  /*2400*/  UISETP.GE.AND UP0, UPT, UR4, UR10, UPT ;  /* 0x0000000a0400728c */ /* 0x000fe4000bf06270 */
[----:B------:R-:W-:Y:S02]  /*2410*/  UIMAD.WIDE.U32 UR10, UR4, UR8, URZ ;  /* 0x00000008040a72a5 */ /* 0x000fe4000f8e00ff */
[----:B------:R-:W-:-:S02]  /*2420*/  UISETP.GE.OR UP0, UPT, UR6, UR12, UP0 ;  /* 0x0000000c0600728c */ /* 0x000fc40008706670 */
        /* <DEDUP_REMOVED lines=19> */
.L_x_40:
[----:B------:R-:W2:Y:S02]  /*2560*/  LDCU UR4, c[0x0][0xb30] ;  /* 0x00016600ff0477ac */ /* 0x000ea40008000800 */
[----:B--2---:R-:W-:-:S09]  /*2570*/  UISETP.NE.AND UP0, UPT, UR4, 0x1, UPT ;  /* 0x000000010400788c */ /* 0x004fd2000bf05270 */
[----:B------:R-:W-:Y:S05]  /*2580*/  BRA.U UP0, `(.L_x_41) ;  /* 0x0000000100447547 */ /* 0x000fea000b800000 */
[----:B------:R-:W2:Y:S01]  /*2590*/  LDCU.128 UR16, c[0x0][0xb10] ;  /* 0x00016200ff1077ac */ /* 0x000ea20008000c00 */
[----:B------:R-:W3:Y:S01]  /*25a0*/  LDCU UR10, c[0x0][0xb0c] ;  /* 0x00016180ff0a77ac */ /* 0x000ee20008000800 */
[----:B------:R-:W4:Y:S01]  /*25b0*/  LDCU UR11, c[0x0][0xb20] ;  /* 0x00016400ff0b77ac */ /* 0x000f220008000800 */
[----:B--2---:R-:W-:Y:S02]  /*25c0*/  UIMAD.WIDE.U32 UR8, UR38, UR16, URZ ;  /* 0x00000010260872a5 */ /* 0x004fe4000f8e00ff */
[----:B------:R-:W-:Y:S02]  /*25d0*/  UIMAD.WIDE.U32 UR6, UR37, UR19, URZ ;  /* 0x00000013250672a5 */ /* 0x000fe4000f8e00ff */
[----:B---3--:R-:W-:Y:S02]  /*25e0*/  UISETP.NE.AND UP2, UPT, UR10, 0x1, UPT ;  /* 0x000000010a00788c */ /* 0x008fe4000bf45270 */
[----:B------:R-:W-:Y:S01]  /*25f0*/  UISETP.NE.AND UP0, UPT, UR18, 0x1, UPT ;  /* 0x000000011200788c */ /* 0x000fe2000bf05270 */
[----:B------:R-:W-:-:S02]  /*2600*/  UMOV UR8, UR9 ;  /* 0x0000000900087c82 */ /* 0x000fc40008000000 */
[----:B------:R-:W-:Y:S01]  /*2610*/  UMOV UR4, UR7 ;  /* 0x0000000700047c82 */ /* 0x000fe20008000000 */
[----:B------:R-:W-:Y:S02]  /*2620*/  USHF.R.U32.HI UR17, URZ, UR17, UR8 ;  /* 0x00000011ff117299 */ /* 0x000fe40008011608 */
[----:B----4-:R-:W-:Y:S02]  /*2630*/  USHF.R.U32.HI UR4, URZ, UR11, UR4 ;  /* 0x0000000bff047299 */ /* 0x010fe40008011604 */
[----:B------:R-:W-:Y:S02]  /*2640*/  USEL UR6, UR38, UR17, !UP2 ;  /* 0x0000001126067287 */ /* 0x000fe4000d000000 */
[----:B------:R-:W-:-:S04]  /*2650*/  USEL UR4, UR37, UR4, !UP0 ;  /* 0x0000000425047287 */ /* 0x000fc8000c000000 */
[----:B------:R-:W-:Y:S02]  /*2660*/  UIADD3 UR7, UPT, UPT, UR6, -UR4, URZ ;  /* 0x8000000406077290 */ /* 0x000fe4000fffe0ff */
[----:B------:R-:W-:Y:S02]  /*2670*/  UIADD3 UR4, UPT, UPT, -UR6, UR4, URZ ;  /* 0x0000000406047290 */ /* 0x000fe4000fffe1ff */
[----:B------:R-:W-:Y:S02]  /*2680*/  UIMAD UR37, UR7, UR18, UR37 ;  /* 0x00000012072572a4 */ /* 0x000fe4000f8e0225 */
[----:B------:R-:W-:-:S12]  /*2690*/  UIMAD UR38, UR4, UR10, UR38 ;  /* 0x0000000a042672a4 */ /* 0x000fd8000f8e0226 */
.L_x_41:
[----:B------:R-:W-:Y:S01]  /*26a0*/  VIADD R11, R11, 0x1 ;  /* 0x000000010b0b7836 */ /* 0x000fe20000000000 */
[----:B------:R-:W-:Y:S02]  /*26b0*/  R2UR UR6, R87 ;  /* 0x00000000570672ca */ /* 0x000fe400000e0000 */
[----:B------:R-:W-:Y:S02]  /*26c0*/  R2UR UR4, R86 ;  /* 0x00000000560472ca */ /* 0x000fe400000e0000 */
[C---:B------:R-:W-:Y:S02]  /*26d0*/  ISETP.NE.AND P0, PT, R11.reuse, 0x2, PT ;  /* 0x000000020b00780c */ /* 0x040fe40003f05270 */
[----:B------:R-:W-:Y:S02]  /*26e0*/  PLOP3.LUT P1, PT, PT, PT, PT, 0x80, 0x8 ;  /* 0x000000000008781c */ /* 0x000fe40003f2f070 */
[----:B------:R-:W-:Y:S02]  /*26f0*/  SEL R3, RZ, 0x1, P0 ;  /* 0x00000001ff037807 */ /* 0x000fe40000000000 */
[----:B------:R-:W-:-:S02]  /*2700*/  SEL R11, R11, RZ, P0 ;  /* 0x000000ff0b0b7207 */ /* 0x000fc40000000000 */
[----:B------:R-:W-:Y:S01]  /*2710*/  LOP3.LUT R10, R10, R3, RZ, 0x3c, !PT ;  /* 0x000000030a0a7212 */ /* 0x000fe200078e3cff */
[----:B------:R-:W-:Y:S02]  /*2720*/  UIADD3 UR25, UPT, UPT, UR38, UR6, URZ ;  /* 0x0000000626197290 */ /* 0x000fe4000fffe0ff */
[----:B------:R-:W-:Y:S01]  /*2730*/  UIADD3 UR30, UPT, UPT, UR37, UR4, URZ ;  /* 0x00000004251e7290 */ /* 0x000fe2000fffe0ff */
[----:B------:R-:W-:Y:S11]  /*2740*/  BRA.U UP1, `(.L_x_42) ;  /* 0xfffffff101507547 */ /* 0x000ff6000b83ffff */
[----:B------:R-:W-:Y:S01]  /*2750*/  UIADD3 UR13, UPT, UPT, UR13, 0x28, URZ ;  /* 0x000000280d0d7890 */ /* 0x000fe2000fffe0ff */
[----:B------:R-:W-:-:S03]  /*2760*/  SHF.L.U32 R3, R12, 0x1f, RZ ;  /* 0x0000001f0c037819 */ /* 0x000fc600000006ff */
[----:B------:R-:W-:-:S09]  /*2770*/  ULEA UR4, UR5, UR13, 0x3 ;  /* 0x0000000d05047291 */ /* 0x000fd2000f8e18ff */
[----:B------:R-:W2:Y:S02]  /*2780*/  SYNCS.PHASECHK.TRANS64.TRYWAIT P0, [UR4], R3 ;  /* 0x00000003ff0075a7 */ /* 0x000ea40008001104 */
[----:B--2---:R-:W-:Y:S05]  /*2790*/  @!P0 BRA `(.L_x_43) ;  /* 0x00000054008c8947 */ /* 0x004fea0003800000 */
.L_x_128:
[----:B------:R-:W-:-:S04]  /*27a0*/  UIADD3 UR4, UPT, UPT, UR5, 0x1, URZ ;  /* 0x0000000105047890 */ /* 0x000fc8000fffe0ff */
[----:B------:R-:W-:-:S04]  /*27b0*/  UISETP.NE.AND UP0, UPT, UR4, 0x5, UPT ;  /* 0x000000050400788c */ /* 0x000fc8000bf05270 */
[----:B------:R-:W-:Y:S02]  /*27c0*/  USEL UR6, URZ, 0x1, UP0 ;  /* 0x00000001ff067887 */ /* 0x000fe40008000000 */
[----:B------:R-:W-:-:S04]  /*27d0*/  USEL UR4, UR4, URZ, UP0 ;  /* 0x000000ff04047287 */ /* 0x000fc80008000000 */
[----:B------:R-:W-:Y:S01]  /*27e0*/  ULEA UR5, UR4, UR13, 0x3 ;  /* 0x0000000d04057291 */ /* 0x000fe2000f8e18ff */
[----:B------:R-:W-:-:S04]  /*27f0*/  LOP3.LUT R2, R12, UR6, RZ, 0x3c, !PT ;  /* 0x000000060c027c12 */ /* 0x000fc8000f8e3cff */
[----:B-1----:R-:W-:-:S04]  /*2800*/  SHF.L.U32 R3, R2, 0x1f, RZ ;  /* 0x0000001f02037819 */ /* 0x002fc800000006ff */
[----:B------:R-:W1:Y:S02]  /*2810*/  SYNCS.PHASECHK.TRANS64.TRYWAIT P0, [UR5], R3 ;  /* 0x00000003ff0075a7 */ /* 0x000e640008001105 */
[----:B-1----:R-:W-:Y:S05]  /*2820*/  @!P0 BRA `(.L_x_44) ;  /* 0x0000005400808947 */ /* 0x002fea0003800000 */
.L_x_130:
        /* <DEDUP_REMOVED lines=9> */
.L_x_132:
        /* <DEDUP_REMOVED lines=9> */
.L_x_134:
[----:B------:R-:W-:-:S04]  /*2950*/  UIADD3 UR4, UPT, UPT, UR4, 0x1, URZ ;  /* 0x0000000104047890 */ /* 0x000fc8000fffe0ff */
[----:B------:R-:W-:-:S04]  /*2960*/  UISETP.NE.AND UP0, UPT, UR4, 0x5, UPT ;  /* 0x000000050400788c */ /* 0x000fc8000bf05270 */
[----:B------:R-:W-:Y:S02]  /*2970*/  USEL UR5, URZ, 0x1, UP0 ;  /* 0x00000001ff057887 */ /* 0x000fe40008000000 */
[----:B------:R-:W-:-:S04]  /*2980*/  USEL UR4, UR4, URZ, UP0 ;  /* 0x000000ff04047287 */ /* 0x000fc80008000000 */
[----:B------:R-:W-:Y:S01]  /*2990*/  ULEA UR4, UR4, UR13, 0x3 ;  /* 0x0000000d04047291 */ /* 0x000fe2000f8e18ff */
[----:B-1----:R-:W-:-:S04]  /*29a0*/  LOP3.LUT R3, R2, UR5, RZ, 0x3c, !PT ;  /* 0x0000000502037c12 */ /* 0x002fc8000f8e3cff */
[----:B------:R-:W-:Y:S01]  /*29b0*/  SHF.L.U32 R3, R3, 0x1f, RZ ;  /* 0x0000001f03037819 */ /* 0x000fe200000006ff */
[----:B------:R-:W-:-:S07]  /*29c0*/  IMAD.U32 R0, RZ, RZ, UR4 ;  /* 0x00000004ff007e24 */ /* 0x000fce000f8e00ff */
.L_x_47:
[----:B-1----:R1:W2:Y:S02]  /*29d0*/  SYNCS.PHASECHK.TRANS64.TRYWAIT P0, [R0+URZ], R3 ;  /* 0x00000003000075a7 */ /* 0x0022a400080011ff */
[----:B--2---:R-:W-:Y:S05]  /*29e0*/  @!P0 NANOSLEEP.SYNCS 0x989680 ;  /* 0x009896800000895d */ /* 0x004fea0003900000 */
[----:B------:R-:W2:Y:S02]  /*29f0*/  @!P0 SYNCS.PHASECHK.TRANS64 P0, [R0+URZ], R3 ;  /* 0x00000003000085a7 */ /* 0x000ea400080010ff */
[----:B--2---:R-:W-:Y:S05]  /*2a00*/  @P0 EXIT ;  /* 0x000000000000094d */ /* 0x004fea0003800000 */
[----:B------:R-:W-:Y:S05]  /*2a10*/  BRA `(.L_x_47) ;  /* 0xfffffffc00ec7947 */ /* 0x000fea000383ffff */
.L_x_22:
[----:B------:R-:W1:Y:S02]  /*2a20*/  S2UR UR4, SR_CgaCtaId ;  /* 0x00000000000479c3 */ /* 0x000e640000008800 */
[----:B-1----:R-:W-:-:S04]  /*2a30*/  UISETP.NE.AND UP0, UPT, UR4, URZ, UPT ;  /* 0x000000ff0400728c */ /* 0x002fc8000bf05270 */
[----:B------:R-:W-:-:S09]  /*2a40*/  UISETP.NE.OR UP0, UPT, UR22, 0x1, UP0 ;  /* 0x000000011600788c */ /* 0x000fd20008705670 */
[----:B------:R-:W-:Y:S05]  /*2a50*/  BRA.U UP0, `(.L_x_48) ;  /* 0x00000005004c7547 */ /* 0x000fea000b800000 */
[----:B------:R-:W1:Y:S01]  /*2a60*/  S2UR UR5, SR_CgaCtaId ;  /* 0x00000000000579c3 */ /* 0x000e620000008800 */
[----:B------:R-:W-:Y:S01]  /*2a70*/  UMOV UR4, 0x400 ;  /* 0x0000040000047882 */ /* 0x000fe20000000000 */
[----:B------:R-:W-:Y:S01]  /*2a80*/  ISETP.GE.U32.AND P2, PT, R0, 0x2, PT ;  /* 0x000000020000780c */ /* 0x000fe20003f46070 */
[----:B------:R-:W-:Y:S01]  /*2a90*/  IMAD.MOV.U32 R12, RZ, RZ, 0x1 ;  /* 0x00000001ff0c7424 */ /* 0x000fe200078e00ff */
[----:B------:R-:W-:Y:S02]  /*2aa0*/  CS2R R10, SRZ ;  /* 0x00000000000a7805 */ /* 0x000fe4000001ff00 */
[----:B------:R-:W-:Y:S01]  /*2ab0*/  CS2R R8, SRZ ;  /* 0x0000000000087805 */ /* 0x000fe2000001ff00 */
[----:B-1----:R-:W-:-:S03]  /*2ac0*/  ULEA UR6, UR5, UR4, 0x18 ;  /* 0x0000000405067291 */ /* 0x002fc6000f8ec0ff */
[----:B------:R-:W-:-:S09]  /*2ad0*/  UMOV UR5, URZ ;  /* 0x000000ff00057c82 */ /* 0x000fd20008000000 */
.L_x_52:
[----:B------:R-:W-:Y:S02]  /*2ae0*/  LEA R2, R8, UR6, 0x3 ;  /* 0x0000000608027c11 */ /* 0x000fe4000f8e18ff */
[----:B------:R-:W-:-:S03]  /*2af0*/  SHF.L.U32 R5, R9, 0x1f, RZ ;  /* 0x0000001f09057819 */ /* 0x000fc600000006ff */
[----:B------:R-:W-:Y:S01]  /*2b00*/  VIADD R4, R2, 0x100 ;  /* 0x0000010002047836 */ /* 0x000fe20000000000 */
[----:B------:R-:W1:Y:S02]  /*2b10*/  SYNCS.PHASECHK.TRANS64.TRYWAIT P0, [R2+URZ+0xf0], R5 ;  /* 0x0000f005020075a7 */ /* 0x000e6400080011ff */
[----:B-1----:R-:W-:Y:S05]  /*2b20*/  @!P0 BRA `(.L_x_49) ;  /* 0x0000005400088947 */ /* 0x002fea0003800000 */
.L_x_135:
[----:B------:R-:W-:Y:S01]  /*2b30*/  ULEA UR4, UR5, UR6, 0x3 ;  /* 0x0000000605047291 */ /* 0x000fe2000f8e18ff */
[----:B------:R-:W-:Y:S02]  /*2b40*/  PRMT R4, RZ, 0x654, R4 ;  /* 0x00000654ff047816 */ /* 0x000fe40000000004 */
[----:B-1----:R-:W-:Y:S01]  /*2b50*/  SHF.L.U32 R5, R12, 0x1f, RZ ;  /* 0x0000001f0c057819 */ /* 0x002fe200000006ff */
[----:B------:R-:W-:Y:S01]  /*2b60*/  UIADD3 UR7, UPT, UPT, UR4, 0x90, URZ ;  /* 0x0000009004077890 */ /* 0x000fe2000fffe0ff */
[----:B------:R1:W-:Y:S05]  /*2b70*/  SYNCS.ARRIVE.TRANS64.RED.A1T0 RZ, [R4+URZ], RZ ;  /* 0x000000ff04ff79a7 */ /* 0x0003ea00081004ff */
[----:B------:R-:W-:Y:S01]  /*2b80*/  IMAD.U32 R7, RZ, RZ, UR7 ;  /* 0x00000007ff077e24 */ /* 0x000fe2000f8e00ff */
[----:B------:R-:W2:Y:S04]  /*2b90*/  SYNCS.PHASECHK.TRANS64.TRYWAIT P0, [UR4+0xa0], R5 ;  /* 0x0000a005ff0075a7 */ /* 0x000ea80008001104 */
[----:B------:R-:W-:Y:S01]  /*2ba0*/  PRMT R6, R0, 0x654, R7 ;  /* 0x0000065400067816 */ /* 0x000fe20000000007 */
[----:B-1----:R-:W-:Y:S01]  /*2bb0*/  @!P2 IMAD.MOV.U32 R4, RZ, RZ, 0x10 ;  /* 0x00000010ff04a424 */ /* 0x002fe200078e00ff */
[----:B--2---:R-:W-:Y:S06]  /*2bc0*/  @!P0 BRA `(.L_x_50) ;  /* 0x0000005000f48947 */ /* 0x004fec0003800000 */
.L_x_137:
[----:B------:R-:W-:Y:S01]  /*2bd0*/  ULEA UR8, UR5, UR6, 0x4 ;  /* 0x0000000605087291 */ /* 0x000fe2000f8e20ff */
[----:B------:R-:W-:Y:S01]  /*2be0*/  SEL R3, R6, R3, !P2 ;  /* 0x0000000306037207 */ /* 0x000fe20005000000 */
[----:B------:R-:W-:Y:S01]  /*2bf0*/  UIADD3 UR9, UPT, UPT, UR4, 0x90, URZ ;  /* 0x0000009004097890 */ /* 0x000fe2000fffe0ff */
[----:B-1----:R-:W-:Y:S01]  /*2c00*/  LEA R2, R11, UR6, 0x3 ;  /* 0x000000060b027c11 */ /* 0x002fe2000f8e18ff */
[----:B------:R-:W-:Y:S01]  /*2c10*/  UIADD3 UR8, UPT, UPT, UR8, 0x120, URZ ;  /* 0x0000012008087890 */ /* 0x000fe2000fffe0ff */
[----:B------:R-:W-:Y:S01]  /*2c20*/  SHF.L.U32 R5, R10, 0x1f, RZ ;  /* 0x0000001f0a057819 */ /* 0x000fe200000006ff */
[----:B------:R1:W-:Y:S01]  /*2c30*/  @!P2 SYNCS.ARRIVE.TRANS64.RED RZ, [R3+URZ], R4 ;  /* 0x0000000403ffa9a7 */ /* 0x0003e200080004ff */
[----:B------:R-:W-:Y:S01]  /*2c40*/  UIADD3 UR4, UPT, UPT, UR5, 0x1, URZ ;  /* 0x0000000105047890 */ /* 0x000fe2000fffe0ff */
[----:B------:R-:W-:-:S03]  /*2c50*/  VIADD R8, R8, 0x1 ;  /* 0x0000000108087836 */ /* 0x000fc60000000000 */
[----:B------:R-:W-:Y:S02]  /*2c60*/  UISETP.NE.AND UP0, UPT, UR4, 0x2, UPT ;  /* 0x000000020400788c */ /* 0x000fe4000bf05270 */
[----:B------:R-:W-:Y:S06]  /*2c70*/  UGETNEXTWORKID.BROADCAST [UR8], [UR9] ;  /* 0x00000000080073ca */ /* 0x000fec0008000100 */
[----:B------:R-:W-:Y:S01]  /*2c80*/  USEL UR7, URZ, 0x1, UP0 ;  /* 0x00000001ff077887 */ /* 0x000fe20008000000 */
[----:B------:R-:W-:Y:S01]  /*2c90*/  ISETP.NE.AND P0, PT, R8, 0x2, PT ;  /* 0x000000020800780c */ /* 0x000fe20003f05270 */
[----:B------:R-:W-:Y:S01]  /*2ca0*/  USEL UR5, UR4, URZ, UP0 ;  /* 0x000000ff04057287 */ /* 0x000fe20008000000 */
[----:B------:R-:W2:Y:S03]  /*2cb0*/  SYNCS.PHASECHK.TRANS64.TRYWAIT P1, [R2+URZ+0x90], R5 ;  /* 0x00009005020075a7 */ /* 0x000ea600080211ff */
[----:B------:R-:W-:Y:S01]  /*2cc0*/  LOP3.LUT R12, R12, UR7, RZ, 0x3c, !PT ;  /* 0x000000070c0c7c12 */ /* 0x000fe2000f8e3cff */
[----:B-12---:R-:W-:Y:S07]  /*2cd0*/  @!P1 BRA `(.L_x_51) ;  /* 0x0000005000c89947 */ /* 0x006fee0003800000 */
.L_x_138:
[C---:B------:R-:W-:Y:S01]  /*2ce0*/  LEA R4, R11.reuse, UR6, 0x4 ;  /* 0x000000060b047c11 */ /* 0x040fe2000f8e20ff */
[----:B-1----:R-:W-:Y:S01]  /*2cf0*/  VIADD R2, R2, 0xa0 ;  /* 0x000000a002027836 */ /* 0x002fe20000000000 */
[----:B------:R-:W-:Y:S01]  /*2d00*/  SEL R8, R8, RZ, P0 ;  /* 0x000000ff08087207 */ /* 0x000fe20000000000 */
[----:B------:R-:W-:-:S03]  /*2d10*/  VIADD R11, R11, 0x1 ;  /* 0x000000010b0b7836 */ /* 0x000fc60000000000 */
[----:B------:R-:W1:Y:S01]  /*2d20*/  LDS.128 R4, [R4+0x120] ;  /* 0x0001200004047984 */ /* 0x000e620000000c00 */
[----:B------:R-:W-:Y:S02]  /*2d30*/  PRMT R2, RZ, 0x654, R2 ;  /* 0x00000654ff027816 */ /* 0x000fe40000000002 */
[C---:B------:R-:W-:Y:S01]  /*2d40*/  ISETP.NE.AND P1, PT, R11.reuse, 0x2, PT ;  /* 0x000000020b00780c */ /* 0x040fe20003f25270 */
[----:B------:R-:W-:Y:S01]  /*2d50*/  @!PT LDS RZ, [RZ] ;  /* 0x00000000fffff984 */ /* 0x000fe20000000800 */
[----:B------:R-:W-:Y:S01]  /*2d60*/  @!PT LDS RZ, [RZ] ;  /* 0x00000000fffff984 */ /* 0x000fe20000000800 */
[----:B------:R-:W-:Y:S01]  /*2d70*/  @!PT LDS RZ, [RZ] ;  /* 0x00000000fffff984 */ /* 0x000fe20000000800 */
[----:B------:R-:W-:Y:S01]  /*2d80*/  @!PT LDS RZ, [RZ] ;  /* 0x00000000fffff984 */ /* 0x000fe20000000800 */
[----:B------:R2:W-:Y:S06]  /*2d90*/  MEMBAR.ALL.CTA ;  /* 0x0000000000007992 */ /* 0x0005ec0000008000 */
[----:B--2---:R-:W2:Y:S01]  /*2da0*/  FENCE.VIEW.ASYNC.S ;  /* 0x00000000000073c6 */ /* 0x004ea20000000000 */
[----:B------:R-:W-:Y:S01]  /*2db0*/  SEL R11, R11, RZ, P1 ;  /* 0x000000ff0b0b7207 */ /* 0x000fe20000800000 */
[----:B--2---:R2:W-:Y:S01]  /*2dc0*/  SYNCS.ARRIVE.TRANS64.RED.A1T0 RZ, [R2+URZ], RZ ;  /* 0x000000ff02ff79a7 */ /* 0x0045e200081004ff */
[----:B-1----:R-:W-:-:S02]  /*2dd0*/  LOP3.LUT P3, RZ, R6, 0x1, RZ, 0xc0, !PT ;  /* 0x0000000106ff7812 */ /* 0x002fc4000786c0ff */
[----:B------:R-:W-:-:S04]  /*2de0*/  SEL R5, RZ, 0x1, P1 ;  /* 0x00000001ff057807 */ /* 0x000fc80000800000 */
[----:B------:R-:W-:Y:S02]  /*2df0*/  LOP3.LUT R10, R10, R5, RZ, 0x3c, !PT ;  /* 0x000000050a0a7212 */ /* 0x000fe400078e3cff */
[----:B--2---:R-:W-:-:S04]  /*2e00*/  SEL R2, RZ, 0x1, P0 ;  /* 0x00000001ff027807 */ /* 0x004fc80000000000 */
[----:B------:R-:W-:Y:S01]  /*2e10*/  LOP3.LUT R9, R9, R2, RZ, 0x3c, !PT ;  /* 0x0000000209097212 */ /* 0x000fe200078e3cff */
[----:B------:R-:W-:Y:S06]  /*2e20*/  @P3 BRA `(.L_x_52) ;  /* 0xfffffffc002c3947 */ /* 0x000fec000383ffff */
[----:B------:R-:W-:Y:S01]  /*2e30*/  ULEA UR4, UR5, UR6, 0x3 ;  /* 0x0000000605047291 */ /* 0x000fe2000f8e18ff */
[----:B------:R-:W-:-:S08]  /*2e40*/  SHF.L.U32 R3, R12, 0x1f, RZ ;  /* 0x0000001f0c037819 */ /* 0x000fd000000006ff */
[----:B------:R-:W1:Y:S02]  /*2e50*/  SYNCS.PHASECHK.TRANS64 P0, [UR4+0xa0], R3 ;  /* 0x0000a003ff0075a7 */ /* 0x000e640008001004 */
[----:B-1----:R-:W-:Y:S05]  /*2e60*/  @P0 BRA `(.L_x_53) ;  /* 0x0000000000080947 */ /* 0x002fea0003800000 */
[----:B------:R-:W1:Y:S02]  /*2e70*/  SYNCS.PHASECHK.TRANS64.TRYWAIT P0, [UR4+0xa0], R3 ;  /* 0x0000a003ff0075a7 */ /* 0x000e640008001104 */
[----:B-1----:R-:W-:Y:S05]  /*2e80*/  @!P0 BRA `(.L_x_54) ;  /* 0x0000005000708947 */ /* 0x002fea0003800000 */
.L_x_53:
[----:B------:R-:W-:-:S04]  /*2e90*/  UIADD3 UR7, UPT, UPT, UR5, 0x1, URZ ;  /* 0x0000000105077890 */ /* 0x000fc8000fffe0ff */
[----:B------:R-:W-:-:S04]  /*2ea0*/  UISETP.NE.AND UP0, UPT, UR7, 0x2, UPT ;  /* 0x000000020700788c */ /* 0x000fc8000bf05270 */
[----:B------:R-:W-:Y:S02]  /*2eb0*/  USEL UR8, URZ, 0x1, UP0 ;  /* 0x00000001ff087887 */ /* 0x000fe40008000000 */
[----:B------:R-:W-:-:S04]  /*2ec0*/  USEL UR7, UR7, URZ, UP0 ;  /* 0x000000ff07077287 */ /* 0x000fc80008000000 */
[----:B------:R-:W-:Y:S01]  /*2ed0*/  ULEA UR7, UR7, UR6, 0x3 ;  /* 0x0000000607077291 */ /* 0x000fe2000f8e18ff */
[----:B-1----:R-:W-:-:S04]  /*2ee0*/  LOP3.LUT R3, R12, UR8, RZ, 0x3c, !PT ;  /* 0x000000080c037c12 */ /* 0x002fc8000f8e3cff */
[----:B------:R-:W-:-:S04]  /*2ef0*/  SHF.L.U32 R0, R3, 0x1f, RZ ;  /* 0x0000001f03007819 */ /* 0x000fc800000006ff */
[----:B------:R-:W1:Y:S02]  /*2f00*/  SYNCS.PHASECHK.TRANS64 P0, [UR7+0xa0], R0 ;  /* 0x0000a000ff0075a7 */ /* 0x000e640008001007 */
[----:B-1----:R-:W-:Y:S05]  /*2f10*/  @P0 EXIT ;  /* 0x000000000000094d */ /* 0x002fea0003800000 */
[----:B------:R-:W-:Y:S02]  /*2f20*/  SHF.L.U32 R3, R3, 0x1f, RZ ;  /* 0x0000001f03037819 */ /* 0x000fe400000006ff */
[----:B------:R-:W-:-:S07]  /*2f30*/  MOV R0, UR7 ;  /* 0x0000000700007c02 */ /* 0x000fce0008000f00 */
.L_x_55:
[----:B-1----:R1:W2:Y:S02]  /*2f40*/  SYNCS.PHASECHK.TRANS64.TRYWAIT P0, [R0+URZ+0xa0], R3 ;  /* 0x0000a003000075a7 */ /* 0x0022a400080011ff */
[----:B--2---:R-:W-:Y:S05]  /*2f50*/  @!P0 NANOSLEEP.SYNCS 0x989680 ;  /* 0x009896800000895d */ /* 0x004fea0003900000 */
[----:B------:R-:W2:Y:S02]  /*2f60*/  @!P0 SYNCS.PHASECHK.TRANS64 P0, [R0+URZ+0xa0], R3 ;  /* 0x0000a003000085a7 */ /* 0x000ea400080010ff */
[----:B--2---:R-:W-:Y:S05]  /*2f70*/  @P0 EXIT ;  /* 0x000000000000094d */ /* 0x004fea0003800000 */
[----:B------:R-:W-:Y:S05]  /*2f80*/  BRA `(.L_x_55) ;  /* 0xfffffffc00ec7947 */ /* 0x000fea000383ffff */
.L_x_48:
[----:B------:R-:W-:Y:S05]  /*2f90*/  BRA.U UP4, `(.L_x_56) ;  /* 0x0000000d04887547 */ /* 0x000fea000b800000 */
[----:B------:R-:W1:Y:S01]  /*2fa0*/  S2UR UR7, SR_CgaCtaId ;  /* 0x00000000000779c3 */ /* 0x000e620000008800 */
[----:B------:R-:W-:Y:S01]  /*2fb0*/  UMOV UR4, 0x40 ;  /* 0x0000004000047882 */ /* 0x000fe20000000000 */
[----:B------:R-:W-:Y:S01]  /*2fc0*/  NOP ;  /* 0x0000000000007918 */ /* 0x000fe20000000000 */
[----:B------:R-:W-:Y:S01]  /*2fd0*/  UMOV UR6, 0x400 ;  /* 0x0000040000067882 */ /* 0x000fe20000000000 */
[----:B-1----:R-:W-:Y:S02]  /*2fe0*/  ULEA UR5, UR7, UR4, 0x18 ;  /* 0x0000000407057291 */ /* 0x002fe4000f8ec0ff */
[----:B------:R-:W-:-:S07]  /*2ff0*/  ULEA UR6, UR7, UR6, 0x18 ;  /* 0x0000000607067291 */ /* 0x000fce000f8ec0ff */
[----:B------:R-:W1:Y:S02]  /*3000*/  LDS.U8 R0, [UR5+0x1c] ;  /* 0x00001c05ff007984 */ /* 0x000e640008000000 */
[----:B-1----:R-:W-:-:S13]  /*3010*/  ISETP.NE.AND P0, PT, R0, RZ, PT ;  /* 0x000000ff0000720c */ /* 0x002fda0003f05270 */
[----:B------:R-:W-:Y:S05]  /*3020*/  @P0 BRA `(.L_x_57) ;  /* 0x0000000000580947 */ /* 0x000fea0003800000 */
[----:B------:R-:W-:-:S13]  /*3030*/  ELECT P0, URZ, PT ;  /* 0x0000000000ff782f */ /* 0x000fda0003800000 */
[----:B------:R-:W-:Y:S05]  /*3040*/  @!P0 BRA `(.L_x_58) ;  /* 0x0000000000608947 */ /* 0x000fea0003800000 */
[----:B------:R-:W-:Y:S01]  /*3050*/  UMOV UR4, 0x10 ;  /* 0x0000001000047882 */ /* 0x000fe20000000000 */
[----:B------:R-:W-:Y:S01]  /*3060*/  HFMA2 R0, -RZ, RZ, 0, 5.9604644775390625e-08 ;  /* 0x00000001ff007431 */ /* 0x000fe200000001ff */
[----:B------:R-:W-:-:S03]  /*3070*/  MOV R3, 0xffff ;  /* 0x0000ffff00037802 */ /* 0x000fc60000000f00 */
[----:B------:R-:W-:Y:S04]  /*3080*/  DEPBAR.LE SB1, 0x36 ;  /* 0x00009d800000791a */ /* 0x000fe80000000000 */
[----:B------:R-:W1:Y:S02]  /*3090*/  UTCATOMSWS.FIND_AND_SET.ALIGN UP0, UR4, UR4 ;  /* 0x00000004000475e3 */ /* 0x000e640008000800 */
[----:B-1----:R-:W-:Y:S01]  /*30a0*/  MOV R4, UR4 ;  /* 0x0000000400047c02 */ /* 0x002fe20008000f00 */
[----:B------:R-:W-:Y:S06]  /*30b0*/  BRA.U UP0, `(.L_x_59) ;  /* 0x0000000100187547 */ /* 0x000fec000b800000 */
.L_x_60:
[----:B------:R-:W-:Y:S05]  /*30c0*/  NANOSLEEP 0x64 ;  /* 0x000000640000795d */ /* 0x000fea0003800000 */
[----:B------:R-:W-:-:S05]  /*30d0*/  UMOV UR4, 0x10 ;  /* 0x0000001000047882 */ /* 0x000fca0000000000 */
[----:B------:R-:W-:Y:S04]  /*30e0*/  DEPBAR.LE SB1, 0x36 ;  /* 0x00009d800000791a */ /* 0x000fe80000000000 */
[----:B------:R-:W1:Y:S02]  /*30f0*/  UTCATOMSWS.FIND_AND_SET.ALIGN UP0, UR4, UR4 ;  /* 0x00000004000475e3 */ /* 0x000e640008000800 */
[----:B-1----:R-:W-:Y:S01]  /*3100*/  MOV R4, UR4 ;  /* 0x0000000400047c02 */ /* 0x002fe20008000f00 */
[----:B------:R-:W-:Y:S05]  /*3110*/  BRA.U !UP0, `(.L_x_60) ;  /* 0xfffffffd08e87547 */ /* 0x000fea000b83ffff */
.L_x_59:
[-C--:B------:R-:W-:Y:S02]  /*3120*/  SHF.L.U32 R3, R3, R4.reuse, RZ ;  /* 0x0000000403037219 */ /* 0x080fe400000006ff */
[----:B------:R-:W-:Y:S01]  /*3130*/  SHF.L.U32 R0, R0, R4, RZ ;  /* 0x0000000400007219 */ /* 0x000fe200000006ff */
[----:B------:R-:W-:Y:S02]  /*3140*/  IMAD.SHL.U32 R4, R4, 0x20, RZ ;  /* 0x0000002004047824 */ /* 0x000fe400078e00ff */
[----:B------:R1:W-:Y:S04]  /*3150*/  ATOMS.OR RZ, [UR5+0x14], R3 ;  /* 0x00001403ffff798c */ /* 0x0003e8000b000005 */
[----:B------:R1:W-:Y:S04]  /*3160*/  ATOMS.OR RZ, [UR5+0x18], R0 ;  /* 0x00001800ffff798c */ /* 0x0003e8000b000005 */
[----:B------:R1:W-:Y:S01]  /*3170*/  STS [UR6+0x140], R4 ;  /* 0x00014004ff007988 */ /* 0x0003e20008000806 */
[----:B------:R-:W-:Y:S05]  /*3180*/  BRA `(.L_x_58) ;  /* 0x0000000000107947 */ /* 0x000fea0003800000 */
.L_x_57:
[----:B------:R-:W-:Y:S02]  /*3190*/  MOV R0, 0xffffffff ;  /* 0xffffffff00007802 */ /* 0x000fe40000000f00 */
[----:B------:R-:W-:-:S03]  /*31a0*/  MOV R4, 0x31d0 ;  /* 0x000031d000047802 */ /* 0x000fc60000000f00 */
[----:B------:R1:W-:Y:S04]  /*31b0*/  STS [UR6+0x140], R0 ;  /* 0x00014000ff007988 */ /* 0x0003e80008000806 */
[----:B-1---5:R-:W-:Y:S05]  /*31c0*/  CALL.REL.NOINC `($__internal_1_$__cuda_sm10x_tcgen05_guardrail_trap_phase_invalid_during_alloc) ;  /* 0x0000005400447944 */ /* 0x022fea0003c00000 */
.L_x_58:
[----:B------:R-:W-:Y:S05]  /*31d0*/  WARPSYNC.ALL ;  /* 0x0000000000007948 */ /* 0x000fea0003800000 */
[----:B------:R-:W2:Y:S01]  /*31e0*/  S2UR UR4, SR_CgaCtaId ;  /* 0x00000000000479c3 */ /* 0x000ea20000008800 */
[----:B------:R-:W-:Y:S01]  /*31f0*/  UMOV UR17, 0x400 ;  /* 0x0000040000117882 */ /* 0x000fe20000000000 */
[----:B------:R-:W-:-:S06]  /*3200*/  NOP ;  /* 0x0000000000007918 */ /* 0x000fcc0000000000 */
[----:B------:R-:W-:Y:S06]  /*3210*/  BAR.ARV 0x6, 0xa0 ;  /* 0x0182800000007b1d */ /* 0x000fec0000002000 */
[----:B------:R-:W3:Y:S01]  /*3220*/  LDCU UR5, c[0x0][0x38c] ;  /* 0x00007180ff0577ac */ /* 0x000ee20008000800 */
[----:B------:R-:W-:Y:S01]  /*3230*/  LOP3.LUT R2, R2, 0xffff, RZ, 0xc0, !PT ;  /* 0x0000ffff02027812 */ /* 0x000fe200078ec0ff */
[----:B------:R-:W-:Y:S01]  /*3240*/  IMAD.MOV.U32 R11, RZ, RZ, 0x1 ;  /* 0x00000001ff0b7424 */ /* 0x000fe200078e00ff */
[----:B------:R-:W-:Y:S01]  /*3250*/  CS2R R8, SRZ ;  /* 0x0000000000087805 */ /* 0x000fe2000001ff00 */
[----:B------:R-:W4:Y:S01]  /*3260*/  LDCU UR8, c[0x0][0x38c] ;  /* 0x00007180ff0877ac */ /* 0x000f220008000800 */
[----:B------:R-:W-:Y:S01]  /*3270*/  R2UR UR19, R2 ;  /* 0x00000000021372ca */ /* 0x000fe200000e0000 */
[----:B------:R-:W-:Y:S01]  /*3280*/  IMAD.MOV.U32 R10, RZ, RZ, RZ ;  /* 0x000000ffff0a7224 */ /* 0x000fe200078e00ff */
[----:B------:R-:W-:Y:S01]  /*3290*/  UMOV UR23, URZ ;  /* 0x000000ff00177c82 */ /* 0x000fe20008000000 */
[----:B------:R-:W-:Y:S01]  /*32a0*/  UMOV UR14, URZ ;  /* 0x000000ff000e7c82 */ /* 0x000fe20008000000 */
[----:B--2---:R-:W-:Y:S01]  /*32b0*/  ULEA UR17, UR4, UR17, 0x18 ;  /* 0x0000001104117291 */ /* 0x004fe2000f8ec0ff */
[----:B------:R-:W-:Y:S01]  /*32c0*/  UMOV UR26, 0x0 ;  /* 0x00000000001a7882 */ /* 0x000fe20000000000 */
[----:B------:R-:W-:-:S02]  /*32d0*/  UMOV UR27, 0x8100010 ;  /* 0x08100010001b7882 */ /* 0x000fc40000000000 */
[----:B------:R-:W-:Y:S02]  /*32e0*/  UIADD3 UR6, UPT, UPT, UR17, 0x6400, URZ ;  /* 0x0000640011067890 */ /* 0x000fe4000fffe0ff */
[----:B------:R-:W-:Y:S02]  /*32f0*/  UIADD3 UR7, UPT, UPT, UR17, 0x10400, URZ ;  /* 0x0001040011077890 */ /* 0x000fe4000fffe0ff */
[----:B---3--:R-:W-:Y:S01]  /*3300*/  UIADD3 UR5, UPT, UPT, UR5, 0x1f, URZ ;  /* 0x0000001f05057890 */ /* 0x008fe2000fffe0ff */
[----:B-1----:R-:W1:Y:S01]  /*3310*/  LDS R0, [UR17+0x140] ;  /* 0x00014011ff007984 */ /* 0x002e620008000800 */
[----:B------:R-:W-:Y:S02]  /*3320*/  USHF.R.U32.HI UR6, URZ, 0x4, UR6 ;  /* 0x00000004ff067899 */ /* 0x000fe40008011606 */
[----:B------:R-:W-:Y:S02]  /*3330*/  USHF.R.S32.HI UR4, URZ, 0x1f, UR5 ;  /* 0x0000001fff047899 */ /* 0x000fe40008011405 */
[----:B------:R-:W-:-:S02]  /*3340*/  ULOP3.LUT UR6, UR6, 0x3fff, URZ, 0xc0, !UPT ;  /* 0x00003fff06067892 */ /* 0x000fc4000f8ec0ff */
[----:B------:R-:W-:Y:S02]  /*3350*/  ULEA.HI UR4, UR4, UR5, URZ, 0x5 ;  /* 0x0000000504047291 */ /* 0x000fe4000f8f28ff */
[----:B------:R-:W-:Y:S02]  /*3360*/  USHF.R.U32.HI UR5, URZ, 0x4, UR7 ;  /* 0x00000004ff057899 */ /* 0x000fe40008011607 */
[----:B------:R-:W-:Y:S02]  /*3370*/  USHF.R.S32.HI UR28, URZ, 0x5, UR4 ;  /* 0x00000005ff1c7899 */ /* 0x000fe40008011404 */
[----:B------:R-:W-:Y:S02]  /*3380*/  ULOP3.LUT UR5, UR5, 0x3fff, URZ, 0xc0, !UPT ;  /* 0x00003fff05057892 */ /* 0x000fe4000f8ec0ff */
[----:B------:R-:W-:Y:S02]  /*3390*/  UISETP.LT.AND UP0, UPT, UR28, 0x1, UPT ;  /* 0x000000011c00788c */ /* 0x000fe4000bf01270 */
[----:B------:R-:W-:-:S02]  /*33a0*/  ULOP3.LUT UR20, UR6, 0x10000, URZ, 0xfc, !UPT ;  /* 0x0001000006147892 */ /* 0x000fc4000f8efcff */
[----:B------:R-:W-:Y:S02]  /*33b0*/  USEL UR29, UR28, 0x1, !UP0 ;  /* 0x000000011c1d7887 */ /* 0x000fe4000c000000 */
[----:B------:R-:W-:Y:S02]  /*33c0*/  ULOP3.LUT UR21, UR5, 0x10000, URZ, 0xfc, !UPT ;  /* 0x0001000005157892 */ /* 0x000fe4000f8efcff */
[----:B------:R-:W-:Y:S02]  /*33d0*/  UIADD3 UR29, UPT, UPT, -UR29, URZ, URZ ;  /* 0x000000ff1d1d7290 */ /* 0x000fe4000fffe1ff */
[----:B----4-:R-:W-:Y:S01]  /*33e0*/  UISETP.GE.AND UP4, UPT, UR8, 0x1, UPT ;  /* 0x000000010800788c */ /* 0x010fe2000bf86270 */
[----:B------:R-:W-:Y:S01]  /*33f0*/  UMOV UR24, 0x0 ;  /* 0x0000000000187882 */ /* 0x000fe20000000000 */
[----:B------:R-:W-:Y:S01]  /*3400*/  UMOV UR25, 0x8100010 ;  /* 0x0810001000197882 */ /* 0x000fe20000000000 */
[----:B-1----:R-:W-:-:S15]  /*3410*/  R2UR UR30, R0 ;  /* 0x00000000001e72ca */ /* 0x002fde00000e0000 */
.L_x_67:
[----:B------:R-:W-:Y:S02]  /*3420*/  LEA R0, R10, UR17, 0x3 ;  /* 0x000000110a007c11 */ /* 0x000fe4000f8e18ff */
[----:B------:R-:W-:Y:S02]  /*3430*/  SHF.L.U32 R5, R9, 0x1f, RZ ;  /* 0x0000001f09057819 */ /* 0x000fe400000006ff */
[----:B------:R-:W-:Y:S01]  /*3440*/  PLOP3.LUT P0, PT, PT, PT, UP4, 0x80, 0x8 ;  /* 0x000000000008781c */ /* 0x000fe20003f0f048 */
[----:B------:R-:W-:Y:S01]  /*3450*/  VIADD R3, R0, 0xa0 ;  /* 0x000000a000037836 */ /* 0x000fe20000000000 */
[----:B-1----:R-:W1:Y:S02]  /*3460*/  SYNCS.PHASECHK.TRANS64.TRYWAIT P1, [R0+URZ+0x90], R5 ;  /* 0x00009005000075a7 */ /* 0x002e6400080211ff */
[----:B-1-3--:R-:W-:Y:S09]  /*3470*/  @!P1 BRA `(.L_x_61) ;  /* 0x0000004c000c9947 */ /* 0x00aff20003800000 */
.L_x_140:
[----:B------:R-:W-:Y:S01]  /*3480*/  LEA R4, R10, UR17, 0x4 ;  /* 0x000000110a047c11 */ /* 0x000fe2000f8e20ff */
[----:B------:R-:W-:Y:S01]  /*3490*/  @UP4 ULEA UR4, UR14, UR17, 0x3 ;  /* 0x000000110e044291 */ /* 0x000fe2000f8e18ff */
[----:B------:R-:W-:Y:S01]  /*34a0*/  PLOP3.LUT P2, PT, PT, PT, PT, 0x80, 0x8 ;  /* 0x000000000008781c */ /* 0x000fe20003f4f070 */
[----:B------:R-:W-:Y:S01]  /*34b0*/  ULEA UR22, UR23, UR17, 0x3 ;  /* 0x0000001117167291 */ /* 0x000fe2000f8e18ff */
[----:B------:R-:W-:Y:S01]  /*34c0*/  PRMT R3, RZ, 0x654, R3 ;  /* 0x00000654ff037816 */ /* 0x000fe20000000003 */
[----:B------:R-:W-:Y:S01]  /*34d0*/  ULEA UR18, UR23, UR30, 0x6 ;  /* 0x0000001e17127291 */ /* 0x000fe2000f8e30ff */
[----:B-1----:R-:W1:Y:S01]  /*34e0*/  LDS.128 R4, [R4+0x120] ;  /* 0x0001200004047984 */ /* 0x002e620000000c00 */
[----:B------:R-:W-:Y:S02]  /*34f0*/  @P0 SHF.L.U32 R2, R8, 0x1f, RZ ;  /* 0x0000001f08020819 */ /* 0x000fe400000006ff */
[----:B------:R-:W-:Y:S01]  /*3500*/  SHF.L.U32 R0, R11, 0x1f, RZ ;  /* 0x0000001f0b007819 */ /* 0x000fe200000006ff */
[----:B------:R-:W-:Y:S01]  /*3510*/  @!PT LDS RZ, [RZ] ;  /* 0x00000000fffff984 */ /* 0x000fe20000000800 */
[----:B------:R-:W-:Y:S01]  /*3520*/  @!PT LDS RZ, [RZ] ;  /* 0x00000000fffff984 */ /* 0x000fe20000000800 */
[----:B------:R-:W-:Y:S01]  /*3530*/  @!PT LDS RZ, [RZ] ;  /* 0x00000000fffff984 */ /* 0x000fe20000000800 */
[----:B------:R-:W-:Y:S01]  /*3540*/  @!PT LDS RZ, [RZ] ;  /* 0x00000000fffff984 */ /* 0x000fe20000000800 */
[----:B------:R2:W-:Y:S06]  /*3550*/  MEMBAR.ALL.CTA ;  /* 0x0000000000007992 */ /* 0x0005ec0000008000 */
[----:B--2---:R-:W2:Y:S02]  /*3560*/  FENCE.VIEW.ASYNC.S ;  /* 0x00000000000073c6 */ /* 0x004ea40000000000 */
[----:B--2---:R2:W-:Y:S01]  /*3570*/  SYNCS.ARRIVE.TRANS64.RED.A1T0 RZ, [R3+URZ], RZ ;  /* 0x000000ff03ff79a7 */ /* 0x0045e200081004ff */
[----:B------:R2:W3:Y:S01]  /*3580*/  @P0 SYNCS.PHASECHK.TRANS64.TRYWAIT P2, [UR4], R2 ;  /* 0x00000002ff0005a7 */ /* 0x0004e20008041104 */
[----:B-1----:R-:W-:Y:S01]  /*3590*/  LOP3.LUT P1, RZ, R6, 0x1, RZ, 0xc0, !PT ;  /* 0x0000000106ff7812 */ /* 0x002fe2000782c0ff */
[----:B------:R-:W1:Y:S02]  /*35a0*/  SYNCS.PHASECHK.TRANS64.TRYWAIT P0, [UR22+0xd0], R0 ;  /* 0x0000d000ff0075a7 */ /* 0x000e640008001116 */
[----:B-123--:R-:W-:Y:S10]  /*35b0*/  @!P0 BRA `(.L_x_62) ;  /* 0x0000004800d08947 */ /* 0x00eff40003800000 */
.L_x_142:
[----:B------:R-:W-:Y:S01]  /*35c0*/  IADD3 R10, PT, PT, R10, 0x1, RZ ;  /* 0x000000010a0a7810 */ /* 0x000fe20007ffe0ff */
[----:B------:R-:W-:Y:S06]  /*35d0*/  BRA.U !UP4, `(.L_x_63) ;  /* 0x000000010c987547 */ /* 0x000fec000b800000 */
[----:B------:R-:W-:Y:S01]  /*35e0*/  UPLOP3.LUT UP2, UPT, UPT, UPT, UPT, 0x40, 0x4 ;  /* 0x000000000004789c */ /* 0x000fe20003f4e870 */
[----:B------:R-:W-:Y:S01]  /*35f0*/  UMOV UR16, UR29 ;  /* 0x0000001d00107c82 */ /* 0x000fe20008000000 */
[----:B------:R-:W-:Y:S01]  /*3600*/  UMOV UR15, UR28 ;  /* 0x0000001c000f7c82 */ /* 0x000fe20008000000 */
[----:B------:R-:W-:-:S08]  /*3610*/  UMOV UR6, UR14 ;  /* 0x0000000e00067c82 */ /* 0x000fd00008000000 */
.L_x_66:
[----:B------:R-:W-:Y:S02]  /*3620*/  UIADD3 UR16, UPT, UPT, UR16, 0x1, URZ ;  /* 0x0000000110107890 */ /* 0x000fe4000fffe0ff */
[----:B--2---:R-:W-:Y:S02]  /*3630*/  ULEA UR5, UR6, UR17, 0x3 ;  /* 0x0000001106057291 */ /* 0x004fe4000f8e18ff */
[----:B------:R-:W-:Y:S01]  /*3640*/  UISETP.NE.AND UP3, UPT, UR16, URZ, UPT ;  /* 0x000000ff1000728c */ /* 0x000fe2000bf65270 */
[----:B---3--:R-:W-:Y:S10]  /*3650*/  @P2 BRA `(.L_x_64) ;  /* 0x00000000000c2947 */ /* 0x008ff40003800000 */
[----:B-1----:R-:W-:Y:S04]  /*3660*/  SHF.L.U32 R3, R8, 0x1f, RZ ;  /* 0x0000001f08037819 */ /* 0x002fe800000006ff */
[----:B------:R-:W1:Y:S02]  /*3670*/  SYNCS.PHASECHK.TRANS64.TRYWAIT P0, [UR5], R3 ;  /* 0x00000003ff0075a7 */ /* 0x000e640008001105 */
[----:B-1----:R-:W-:Y:S05]  /*3680*/  @!P0 BRA `(.L_x_65) ;  /* 0x0000004800b48947 */ /* 0x002fea0003800000 */
.L_x_64:
[----:B------:R-:W-:Y:S01]  /*3690*/  UISETP.NE.AND UP0, UPT, UR15, 0x1, UPT ;  /* 0x000000010f00788c */ /* 0x000fe2000bf05270 */
[----:B------:R-:W-:Y:S01]  /*36a0*/  PLOP3.LUT P2, PT, PT, PT, PT, 0x80, 0x8 ;  /* 0x000000000008781c */ /* 0x000fe20003f4f070 */
[----:B------:R-:W-:Y:S02]  /*36b0*/  UIADD3 UR4, UPT, UPT, UR6, 0x1, URZ ;  /* 0x0000000106047890 */ /* 0x000fe4000fffe0ff */
[----:B------:R-:W-:Y:S02]  /*36c0*/  ULEA UR12, UR6, UR21, 0x8 ;  /* 0x00000015060c7291 */ /* 0x000fe4000f8e40ff */
[----:B------:R-:W-:Y:S01]  /*36d0*/  UISETP.NE.AND UP1, UPT, UR4, 0x5, UPT ;  /* 0x000000050400788c */ /* 0x000fe2000bf25270 */
[----:B------:R-:W-:Y:S01]  /*36e0*/  PLOP3.LUT P0, PT, PT, PT, UP0, 0x80, 0x8 ;  /* 0x000000000008781c */ /* 0x000fe20003f0f008 */
[----:B------:R-:W-:Y:S02]  /*36f0*/  UIADD3 UR10, UPT, UPT, UR12, 0x2, URZ ;  /* 0x000000020c0a7890 */ /* 0x000fe4000fffe0ff */
[----:B------:R-:W-:Y:S02]  /*3700*/  USEL UR7, URZ, 0x1, UP1 ;  /* 0x00000001ff077887 */ /* 0x000fe40008800000 */
[----:B------:R-:W-:Y:S02]  /*3710*/  USEL UR14, UR4, URZ, UP1 ;  /* 0x000000ff040e7287 */ /* 0x000fe40008800000 */
[----:B------:R-:W-:Y:S02]  /*3720*/  UIADD3 UR15, UPT, UPT, UR15, -0x1, URZ ;  /* 0xffffffff0f0f7890 */ /* 0x000fe4000fffe0ff */
[----:B------:R-:W-:Y:S01]  /*3730*/  @UP0 ULEA UR4, UR14, UR17, 0x3 ;  /* 0x000000110e040291 */ /* 0x000fe2000f8e18ff */
[----:B------:R-:W-:Y:S01]  /*3740*/  LOP3.LUT R8, R8, UR7, RZ, 0x3c, !PT ;  /* 0x0000000708087c12 */ /* 0x000fe2000f8e3cff */
[----:B------:R-:W-:Y:S01]  /*3750*/  UIADD3 UR7, UPT, UPT, UR5, 0x28, URZ ;  /* 0x0000002805077890 */ /* 0x000fe2000fffe0ff */
[----:B------:R-:W-:Y:S02]  /*3760*/  UMOV UR13, 0x80004020 ;  /* 0x80004020000d7882 */ /* 0x000fe40000000000 */
[----:B-1----:R-:W-:Y:S01]  /*3770*/  @P0 SHF.L.U32 R0, R8, 0x1f, RZ ;  /* 0x0000001f08000819 */ /* 0x002fe200000006ff */
[----:B------:R-:W-:Y:S01]  /*3780*/  UMOV UR5, 0x80004020 ;  /* 0x8000402000057882 */ /* 0x000fe20000000000 */
[----:B------:R-:W-:Y:S01]  /*3790*/  UMOV UR11, 0x80004020 ;  /* 0x80004020000b7882 */ /* 0x000fe20000000000 */
[----:B------:R-:W-:Y:S01]  /*37a0*/  UMOV UR9, 0x80004020 ;  /* 0x8000402000097882 */ /* 0x000fe20000000000 */
[----:B------:R2:W3:Y:S01]  /*37b0*/  @P0 SYNCS.PHASECHK.TRANS64.TRYWAIT P2, [UR4], R0 ;  /* 0x00000000ff0005a7 */ /* 0x0004e20008041104 */
[----:B------:R-:W-:Y:S03]  /*37c0*/  ULEA UR4, UR6, UR20, 0x9 ;  /* 0x0000001406047291 */ /* 0x000fe6000f8e48ff */
[----:B------:R-:W-:Y:S01]  /*37d0*/  UMOV UR6, UR14 ;  /* 0x0000000e00067c82 */ /* 0x000fe20008000000 */
[----:B------:R-:W-:Y:S05]  /*37e0*/  UIADD3 UR8, UPT, UPT, UR4, 0x2, URZ ;  /* 0x0000000204087890 */ /* 0x000fea000fffe0ff */
[----:B------:R2:W-:Y:S01]  /*37f0*/  UTCHMMA gdesc[UR4], gdesc[UR12], tmem[UR18], tmem[UR26], idesc[UR27], UP2 ;  /* 0x00ff1a0c040075ea */ /* 0x0005e20009000012 */
[----:B------:R-:W-:Y:S03]  /*3800*/  UPLOP3.LUT UP2, UPT, UPT, UPT, UPT, 0x80, 0x8 ;  /* 0x000000000008789c */ /* 0x000fe60003f4f070 */
[----:B------:R2:W-:Y:S01]  /*3810*/  UTCHMMA gdesc[UR8], gdesc[UR10], tmem[UR18], tmem[UR24], idesc[UR25], UPT ;  /* 0x00ff180a080075ea */ /* 0x0005e2000b800012 */
[----:B------:R2:W-:Y:S01]  /*3820*/  UTCBAR.MULTICAST [UR7], URZ, UR19 ;  /* 0x000000ff070073e9 */ /* 0x0005e20008000813 */
[----:B------:R-:W-:Y:S06]  /*3830*/  BRA.U UP3, `(.L_x_66) ;  /* 0xfffffffd03787547 */ /* 0x000fec000b83ffff */
.L_x_63:
[----:B--2---:R-:W-:Y:S01]  /*3840*/  UIADD3 UR4, UPT, UPT, UR23, 0x1, URZ ;  /* 0x0000000117047890 */ /* 0x004fe2000fffe0ff */
[C---:B------:R-:W-:Y:S01]  /*3850*/  ISETP.NE.AND P0, PT, R10.reuse, 0x2, PT ;  /* 0x000000020a00780c */ /* 0x040fe20003f05270 */
[----:B------:R-:W-:Y:S02]  /*3860*/  UIADD3 UR5, UPT, UPT, UR22, 0xb0, URZ ;  /* 0x000000b016057890 */ /* 0x000fe4000fffe0ff */
[----:B------:R-:W-:Y:S01]  /*3870*/  UISETP.NE.AND UP0, UPT, UR4, 0x4, UPT ;  /* 0x000000040400788c */ /* 0x000fe2000bf05270 */
[----:B-1----:R-:W-:Y:S02]  /*3880*/  SEL R0, RZ, 0x1, P0 ;  /* 0x00000001ff007807 */ /* 0x002fe40000000000 */
[----:B------:R-:W-:Y:S01]  /*3890*/  SEL R10, R10, RZ, P0 ;  /* 0x000000ff0a0a7207 */ /* 0x000fe20000000000 */
[----:B------:R-:W-:Y:S01]  /*38a0*/  USEL UR6, URZ, 0x1, UP0 ;  /* 0x00000001ff067887 */ /* 0x000fe20008000000 */
[----:B------:R-:W-:Y:S01]  /*38b0*/  LOP3.LUT R9, R9, R0, RZ, 0x3c, !PT ;  /* 0x0000000009097212 */ /* 0x000fe200078e3cff */
[----:B------:R-:W-:Y:S01]  /*38c0*/  USEL UR23, UR4, URZ, UP0 ;  /* 0x000000ff04177287 */ /* 0x000fe20008000000 */
[----:B------:R1:W-:Y:S03]  /*38d0*/  UTCBAR [UR5], URZ ;  /* 0x000000ff050073e9 */ /* 0x0003e600080000ff */
[----:B------:R-:W-:Y:S01]  /*38e0*/  LOP3.LUT R11, R11, UR6, RZ, 0x3c, !PT ;  /* 0x000000060b0b7c12 */ /* 0x000fe2000f8e3cff */
[----:B------:R-:W-:Y:S07]  /*38f0*/  @P1 BRA `(.L_x_67) ;  /* 0xfffffff800c81947 */ /* 0x000fee000383ffff */
[----:B------:R-:W2:Y:S01]  /*3900*/  S2UR UR8, SR_CgaCtaId ;  /* 0x00000000000879c3 */ /* 0x000ea20000008800 */
[----:B------:R-:W-:Y:S01]  /*3910*/  ELECT P0, URZ, PT ;  /* 0x0000000000ff782f */ /* 0x000fe20003800000 */
[----:B------:R-:W-:Y:S01]  /*3920*/  IMAD.MOV.U32 R0, RZ, RZ, 0x1 ;  /* 0x00000001ff007424 */ /* 0x000fe200078e00ff */
[----:B------:R-:W-:Y:S01]  /*3930*/  UIADD3 UR17, UPT, UPT, UR17, 0xd0, URZ ;  /* 0x000000d011117890 */ /* 0x000fe2000fffe0ff */
[----:B------:R-:W-:Y:S01]  /*3940*/  SHF.L.U32 R3, R11, 0x1f, RZ ;  /* 0x0000001f0b037819 */ /* 0x000fe200000006ff */
[----:B------:R-:W-:-:S03]  /*3950*/  UMOV UR4, 0x40 ;  /* 0x0000004000047882 */ /* 0x000fc60000000000 */
[----:B------:R-:W-:Y:S01]  /*3960*/  UVIRTCOUNT.DEALLOC.SMPOOL 0x80 ;  /* 0x000000800000784c */ /* 0x000fe20000000000 */
[----:B--2---:R-:W-:Y:S02]  /*3970*/  ULEA UR8, UR8, UR4, 0x18 ;  /* 0x0000000408087291 */ /* 0x004fe4000f8ec0ff */
[----:B------:R-:W-:-:S07]  /*3980*/  ULEA UR4, UR23, UR17, 0x3 ;  /* 0x0000001117047291 */ /* 0x000fce000f8e18ff */
[----:B------:R2:W-:Y:S02]  /*3990*/  @P0 STS.U8 [UR8+0x1c], R0 ;  /* 0x00001c00ff000988 */ /* 0x0005e40008000008 */
[----:B------:R-:W4:Y:S02]  /*39a0*/  SYNCS.PHASECHK.TRANS64.TRYWAIT P0, [UR4], R3 ;  /* 0x00000003ff0075a7 */ /* 0x000f240008001104 */
[----:B--2-4-:R-:W-:Y:S05]  /*39b0*/  @!P0 BRA `(.L_x_68) ;  /* 0x0000004800008947 */ /* 0x014fea0003800000 */
.L_x_145:
[----:B------:R-:W-:-:S04]  /*39c0*/  UIADD3 UR4, UPT, UPT, UR23, 0x1, URZ ;  /* 0x0000000117047890 */ /* 0x000fc8000fffe0ff */
[----:B------:R-:W-:-:S04]  /*39d0*/  UISETP.NE.AND UP0, UPT, UR4, 0x4, UPT ;  /* 0x000000040400788c */ /* 0x000fc8000bf05270 */
[----:B------:R-:W-:Y:S02]  /*39e0*/  USEL UR6, URZ, 0x1, UP0 ;  /* 0x00000001ff067887 */ /* 0x000fe40008000000 */
[----:B------:R-:W-:-:S04]  /*39f0*/  USEL UR4, UR4, URZ, UP0 ;  /* 0x000000ff04047287 */ /* 0x000fc80008000000 */
[----:B-1----:R-:W-:Y:S01]  /*3a00*/  ULEA UR5, UR4, UR17, 0x3 ;  /* 0x0000001104057291 */ /* 0x002fe2000f8e18ff */
[----:B------:R-:W-:-:S04]  /*3a10*/  LOP3.LUT R2, R11, UR6, RZ, 0x3c, !PT ;  /* 0x000000060b027c12 */ /* 0x000fc8000f8e3cff */
[----:B--2---:R-:W-:-:S04]  /*3a20*/  SHF.L.U32 R3, R2, 0x1f, RZ ;  /* 0x0000001f02037819 */ /* 0x004fc800000006ff */
[----:B------:R-:W1:Y:S02]  /*3a30*/  SYNCS.PHASECHK.TRANS64.TRYWAIT P0, [UR5], R3 ;  /* 0x00000003ff0075a7 */ /* 0x000e640008001105 */
[----:B-1----:R-:W-:Y:S05]  /*3a40*/  @!P0 BRA `(.L_x_69) ;  /* 0x0000004400f48947 */ /* 0x002fea0003800000 */
.L_x_147:
        /* <DEDUP_REMOVED lines=9> */
.L_x_149:
[----:B------:R-:W-:-:S04]  /*3ae0*/  UIADD3 UR4, UPT, UPT, UR4, 0x1, URZ ;  /* 0x0000000104047890 */ /* 0x000fc8000fffe0ff */
[----:B------:R-:W-:-:S04]  /*3af0*/  UISETP.NE.AND UP0, UPT, UR4, 0x4, UPT ;  /* 0x000000040400788c */ /* 0x000fc8000bf05270 */
[----:B------:R-:W-:Y:S02]  /*3b00*/  USEL UR5, URZ, 0x1, UP0 ;  /* 0x00000001ff057887 */ /* 0x000fe40008000000 */
[----:B------:R-:W-:-:S04]  /*3b10*/  USEL UR4, UR4, URZ, UP0 ;  /* 0x000000ff04047287 */ /* 0x000fc80008000000 */
[----:B------:R-:W-:Y:S01]  /*3b20*/  ULEA UR4, UR4, UR17, 0x3 ;  /* 0x0000001104047291 */ /* 0x000fe2000f8e18ff */
[----:B-1----:R-:W-:-:S04]  /*3b30*/  LOP3.LUT R3, R2, UR5, RZ, 0x3c, !PT ;  /* 0x0000000502037c12 */ /* 0x002fc8000f8e3cff */
[----:B------:R-:W-:-:S04]  /*3b40*/  SHF.L.U32 R3, R3, 0x1f, RZ ;  /* 0x0000001f03037819 */ /* 0x000fc800000006ff */
[----:B------:R-:W1:Y:S02]  /*3b50*/  SYNCS.PHASECHK.TRANS64.TRYWAIT P0, [UR4], R3 ;  /* 0x00000003ff0075a7 */ /* 0x000e640008001104 */
[----:B-1----:R-:W-:Y:S05]  /*3b60*/  @!P0 BRA `(.L_x_71) ;  /* 0x0000004400dc8947 */ /* 0x002fea0003800000 */
.L_x_151:
[----:B------:R-:W-:Y:S01]  /*3b70*/  NOP ;  /* 0x0000000000007918 */ /* 0x000fe20000000000 */
[----:B-1----:R-:W1:Y:S01]  /*3b80*/  LDS R0, [UR8+0x14] ;  /* 0x00001408ff007984 */ /* 0x002e620008000800 */
[----:B------:R-:W-:Y:S01]  /*3b90*/  ULOP3.LUT UR4, UR30, 0xffff, URZ, 0xc0, !UPT ;  /* 0x0000ffff1e047892 */ /* 0x000fe2000f8ec0ff */
[----:B------:R-:W-:Y:S01]  /*3ba0*/  UMOV UR5, 0xffff ;  /* 0x0000ffff00057882 */ /* 0x000fe20000000000 */
[----:B------:R-:W-:Y:S02]  /*3bb0*/  UMOV UR6, 0x1 ;  /* 0x0000000100067882 */ /* 0x000fe40000000000 */
[----:B------:R-:W-:-:S04]  /*3bc0*/  USHF.R.U32.HI UR4, URZ, 0x5, UR4 ;  /* 0x00000005ff047899 */ /* 0x000fc80008011604 */
[----:B------:R-:W-:Y:S02]  /*3bd0*/  USHF.L.U32 UR5, UR5, UR4, URZ ;  /* 0x0000000405057299 */ /* 0x000fe400080006ff */
[----:B------:R-:W-:-:S04]  /*3be0*/  USHF.L.U32 UR4, UR6, UR4, URZ ;  /* 0x0000000406047299 */ /* 0x000fc800080006ff */
[----:B-1----:R-:W-:-:S04]  /*3bf0*/  LOP3.LUT R0, R0, UR5, RZ, 0xc0, !PT ;  /* 0x0000000500007c12 */ /* 0x002fc8000f8ec0ff */
[----:B------:R-:W-:-:S13]  /*3c00*/  ISETP.NE.AND P0, PT, R0, UR5, PT ;  /* 0x0000000500007c0c */ /* 0x000fda000bf05270 */
[----:B------:R-:W-:Y:S05]  /*3c10*/  @P0 BRA `(.L_x_72) ;  /* 0x0000000000580947 */ /* 0x000fea0003800000 */
[----:B------:R-:W1:Y:S02]  /*3c20*/  LDS R0, [UR8+0x18] ;  /* 0x00001808ff007984 */ /* 0x000e640008000800 */
[----:B-1----:R-:W-:-:S04]  /*3c30*/  LOP3.LUT R0, R0, UR4, RZ, 0xc0, !PT ;  /* 0x0000000400007c12 */ /* 0x002fc8000f8ec0ff */
[----:B------:R-:W-:-:S13]  /*3c40*/  ISETP.NE.AND P0, PT, R0, UR4, PT ;  /* 0x0000000400007c0c */ /* 0x000fda000bf05270 */
[----:B------:R-:W-:Y:S05]  /*3c50*/  @P0 BRA `(.L_x_73) ;  /* 0x00000000003c0947 */ /* 0x000fea0003800000 */
[----:B------:R-:W1:Y:S01]  /*3c60*/  S2R R2, SR_LANEID ;  /* 0x0000000000027919 */ /* 0x000e620000000000 */
[----:B------:R-:W-:Y:S01]  /*3c70*/  ULOP3.LUT UR5, URZ, UR5, URZ, 0x33, !UPT ;  /* 0x00000005ff057292 */ /* 0x000fe2000f8e33ff */
[----:B------:R-:W-:Y:S01]  /*3c80*/  LOP3.LUT R4, RZ, UR4, RZ, 0x33, !PT ;  /* 0x00000004ff047c12 */ /* 0x000fe2000f8e33ff */
[----:B------:R-:W-:Y:S02]  /*3c90*/  VOTEU.ANY UR4, UPT, PT ;  /* 0x0000000000047886 */ /* 0x000fe400038e0100 */
[----:B------:R-:W-:Y:S01]  /*3ca0*/  UFLO.U32 UR4, UR4 ;  /* 0x00000004000472bd */ /* 0x000fe200080e0000 */
[----:B------:R-:W2:Y:S01]  /*3cb0*/  REDUX UR6, R4 ;  /* 0x00000000040673c4 */ /* 0x000ea20000000000 */
[----:B------:R-:W-:-:S06]  /*3cc0*/  IMAD.U32 R0, RZ, RZ, UR5 ;  /* 0x00000005ff007e24 */ /* 0x000fcc000f8e00ff */
[----:B------:R4:W-:Y:S01]  /*3cd0*/  UTCATOMSWS.AND URZ, UR5 ;  /* 0x0000000500ff79e3 */ /* 0x0009e20008000000 */
[----:B------:R-:W3:Y:S01]  /*3ce0*/  REDUX UR7, R0 ;  /* 0x00000000000773c4 */ /* 0x000ee20000000000 */
[----:B-1----:R-:W-:Y:S01]  /*3cf0*/  ISETP.EQ.U32.AND P0, PT, R2, UR4, PT ;  /* 0x0000000402007c0c */ /* 0x002fe2000bf02070 */
[----:B--2---:R-:W-:Y:S01]  /*3d00*/  IMAD.U32 R2, RZ, RZ, UR6 ;  /* 0x00000006ff027e24 */ /* 0x004fe2000f8e00ff */
[----:B---3--:R-:W-:-:S11]  /*3d10*/  MOV R3, UR7 ;  /* 0x0000000700037c02 */ /* 0x008fd60008000f00 */
[----:B------:R4:W-:Y:S04]  /*3d20*/  @P0 ATOMS.AND RZ, [UR8+0x14], R3 ;  /* 0x00001403ffff098c */ /* 0x0009e8000a800008 */
[----:B------:R4:W-:Y:S01]  /*3d30*/  @P0 ATOMS.AND RZ, [UR8+0x18], R2 ;  /* 0x00001802ffff098c */ /* 0x0009e2000a800008 */
[----:B------:R-:W-:Y:S05]  /*3d40*/  BRA `(.L_x_74) ;  /* 0x0000000000147947 */ /* 0x000fea0003800000 */
.L_x_73:
[----:B------:R-:W-:Y:S02]  /*3d50*/  MOV R2, 0x3d70 ;  /* 0x00003d7000027802 */ /* 0x000fe40000000f00 */
[----:B---3-5:R-:W-:Y:S05]  /*3d60*/  CALL.REL.NOINC `($__internal_0_$__cuda_sm10x_tcgen05_guardrail_trap_col_being_dealloced_not_returned_by_alloc) ;  /* 0x0000004800507944 */ /* 0x028fea0003c00000 */
[----:B------:R-:W-:Y:S05]  /*3d70*/  BRA `(.L_x_74) ;  /* 0x0000000000087947 */ /* 0x000fea0003800000 */
.L_x_72:
[----:B------:R-:W-:Y:S02]  /*3d80*/  MOV R2, 0x3da0 ;  /* 0x00003da000027802 */ /* 0x000fe40000000f00 */
[----:B---3-5:R-:W-:Y:S05]  /*3d90*/  CALL.REL.NOINC `($__internal_2_$__cuda_sm10x_tcgen05_guardrail_trap_unallocated_columns_being_dealloced) ;  /* 0x00000048005c7944 */ /* 0x028fea0003c00000 */
.L_x_74:
[----:B------:R-:W-:Y:S01]  /*3da0*/  NOP ;  /* 0x0000000000007918 */ /* 0x000fe20000000000 */
[----:B----4-:R-:W-:Y:S05]  /*3db0*/  EXIT ;  /* 0x000000000000794d */ /* 0x010fea0003800000 */
.L_x_56:
[----:B------:R-:W-:-:S09]  /*3dc0*/  UISETP.NE.OR UP0, UPT, UR22, 0x3, !UP3 ;  /* 0x000000031600788c */ /* 0x000fd2000df05670 */
[----:B------:R-:W-:Y:S05]  /*3dd0*/  BRA.U UP0, `(.L_x_75) ;  /* 0x0000000d00fc7547 */ /* 0x000fea000b800000 */
[----:B------:R-:W1:Y:S01]  /*3de0*/  S2UR UR6, SR_CgaCtaId ;  /* 0x00000000000679c3 */ /* 0x000e620000008800 */
[----:B------:R-:W2:Y:S01]  /*3df0*/  LDCU UR28, c[0x0][0x370] ;  /* 0x00006e00ff1c77ac */ /* 0x000ea20008000800 */
[----:B------:R-:W-:Y:S02]  /*3e00*/  HFMA2 R13, -RZ, RZ, 0, 0 ;  /* 0x00000000ff0d7431 */ /* 0x000fe400000001ff */
[----:B------:R-:W-:Y:S01]  /*3e10*/  IMAD.MOV.U32 R15, RZ, RZ, 0x1 ;  /* 0x00000001ff0f7424 */ /* 0x000fe200078e00ff */
[----:B------:R-:W-:Y:S01]  /*3e20*/  MOV R7, 0x2000 ;  /* 0x0000200000077802 */ /* 0x000fe20000000f00 */
[----:B------:R-:W2:Y:S01]  /*3e30*/  LDCU.128 UR32, c[0x0][0xb10] ;  /* 0x00016200ff2077ac */ /* 0x000ea20008000c00 */
[----:B------:R-:W-:Y:S01]  /*3e40*/  IMAD.MOV.U32 R14, RZ, RZ, RZ ;  /* 0x000000ffff0e7224 */ /* 0x000fe200078e00ff */
[----:B------:R-:W3:Y:S01]  /*3e50*/  LDC.64 R16, c[0x0][0x348] ;  /* 0x0000d200ff107b82 */ /* 0x000ee20000000a00 */
[----:B------:R-:W4:Y:S01]  /*3e60*/  LDCU UR27, c[0x0][0x374] ;  /* 0x00006e80ff1b77ac */ /* 0x000f220008000800 */
[----:B------:R-:W4:Y:S06]  /*3e70*/  LDCU UR15, c[0x0][0xb0c] ;  /* 0x00016180ff0f77ac */ /* 0x000f2c0008000800 */
[----:B------:R-:W3:Y:S01]  /*3e80*/  LDC.64 R2, c[0x0][0x888] ;  /* 0x00022200ff027b82 */ /* 0x000ee20000000a00 */
[----:B------:R-:W4:Y:S01]  /*3e90*/  LDCU UR38, c[0x0][0xb20] ;  /* 0x00016400ff2677ac */ /* 0x000f220008000800 */
[----:B------:R-:W4:Y:S06]  /*3ea0*/  LDCU UR4, c[0x0][0xb30] ;  /* 0x00016600ff0477ac */ /* 0x000f2c0008000800 */
[----:B------:R-:W3:Y:S01]  /*3eb0*/  LDC.64 R4, c[0x0][0x890] ;  /* 0x00022400ff047b82 */ /* 0x000ee20000000a00 */
[----:B------:R-:W-:Y:S01]  /*3ec0*/  UMOV UR24, 0x400 ;  /* 0x0000040000187882 */ /* 0x000fe20000000000 */
[----:B------:R-:W-:-:S02]  /*3ed0*/  UPLOP3.LUT UP3, UPT, UPT, UPT, UPT, 0x40, 0x4 ;  /* 0x000000000004789c */ /* 0x000fc40003f6e870 */
[----:B-1----:R-:W-:Y:S02]  /*3ee0*/  ULEA UR24, UR6, UR24, 0x18 ;  /* 0x0000001806187291 */ /* 0x002fe4000f8ec0ff */
[----:B--2---:R-:W-:Y:S02]  /*3ef0*/  UIMAD.WIDE.U32 UR6, UR28, UR32, URZ ;  /* 0x000000201c0672a5 */ /* 0x004fe4000f8e00ff */
[----:B----4-:R-:W-:Y:S02]  /*3f00*/  UIMAD.WIDE.U32 UR8, UR27, UR35, URZ ;  /* 0x000000231b0872a5 */ /* 0x010fe4000f8e00ff */
[----:B------:R-:W-:Y:S02]  /*3f10*/  UISETP.GE.AND UP0, UPT, UR40, 0x1, UPT ;  /* 0x000000012800788c */ /* 0x000fe4000bf06270 */
[----:B------:R-:W-:Y:S01]  /*3f20*/  UISETP.NE.AND UP4, UPT, UR40, 0x1, UPT ;  /* 0x000000012800788c */ /* 0x000fe2000bf85270 */
[----:B------:R-:W-:Y:S02]  /*3f30*/  UMOV UR6, UR7 ;  /* 0x0000000700067c82 */ /* 0x000fe40008000000 */
[----:B------:R-:W-:Y:S01]  /*3f40*/  UMOV UR29, UR9 ;  /* 0x00000009001d7c82 */ /* 0x000fe20008000000 */
[----:B------:R-:W1:Y:S01]  /*3f50*/  LDCU.64 UR16, c[0x0][0xb28] ;  /* 0x00016500ff1077ac */ /* 0x000e620008000a00 */
[----:B------:R-:W-:-:S02]  /*3f60*/  UISETP.NE.AND UP6, UPT, UR15, 0x1, UPT ;  /* 0x000000010f00788c */ /* 0x000fc4000bfc5270 */
[----:B------:R-:W-:Y:S02]  /*3f70*/  UISETP.NE.AND UP5, UPT, UR34, 0x1, UPT ;  /* 0x000000012200788c */ /* 0x000fe4000bfa5270 */
[----:B------:R-:W-:Y:S02]  /*3f80*/  USHF.R.U32.HI UR31, URZ, UR33, UR6 ;  /* 0x00000021ff1f7299 */ /* 0x000fe40008011606 */
[----:B------:R-:W-:Y:S02]  /*3f90*/  USHF.R.U32.HI UR29, URZ, UR38, UR29 ;  /* 0x00000026ff1d7299 */ /* 0x000fe4000801161d */
[----:B------:R-:W-:Y:S01]  /*3fa0*/  UISETP.NE.AND UP2, UPT, UR4, 0x1, UPT ;  /* 0x000000010400788c */ /* 0x000fe2000bf45270 */
[----:B------:R-:W-:-:S10]  /*3fb0*/  UMOV UR12, URZ ;  /* 0x000000ff000c7c82 */ /* 0x000fd40008000000 */
.L_x_84:
[C---:B------:R-:W-:Y:S02]  /*3fc0*/  LEA R12, R14.reuse, UR24, 0x3 ;  /* 0x000000180e0c7c11 */ /* 0x040fe4000f8e18ff */
[----:B------:R-:W-:Y:S02]  /*3fd0*/  SHF.L.U32 R9, R13, 0x1f, RZ ;  /* 0x0000001f0d097819 */ /* 0x000fe400000006ff */
[----:B------:R-:W-:Y:S02]  /*3fe0*/  LEA R10, R14, UR24, 0x4 ;  /* 0x000000180e0a7c11 */ /* 0x000fe4000f8e20ff */
[----:B------:R-:W2:Y:S02]  /*3ff0*/  SYNCS.PHASECHK.TRANS64.TRYWAIT P0, [R12+URZ+0x90], R9 ;  /* 0x000090090c0075a7 */ /* 0x000ea400080011ff */
[----:B--2-4-:R-:W-:Y:S05]  /*4000*/  @!P0 BRA `(.L_x_76) ;  /* 0x0000004000cc8947 */ /* 0x014fea0003800000 */
.L_x_152:
[----:B--2---:R-:W2:Y:S01]  /*4010*/  LDS.128 R8, [R10+0x120] ;  /* 0x000120000a087984 */ /* 0x004ea20000000c00 */
[----:B------:R-:W-:Y:S01]  /*4020*/  UISETP.GE.AND UP0, UPT, UR40, 0x1, UPT ;  /* 0x000000012800788c */ /* 0x000fe2000bf06270 */
[----:B------:R-:W-:Y:S01]  /*4030*/  @!PT LDS RZ, [RZ] ;  /* 0x00000000fffff984 */ /* 0x000fe20000000800 */
[----:B------:R-:W-:Y:S01]  /*4040*/  @!PT LDS RZ, [RZ] ;  /* 0x00000000fffff984 */ /* 0x000fe20000000800 */
[----:B------:R-:W-:Y:S01]  /*4050*/  @!PT LDS RZ, [RZ] ;  /* 0x00000000fffff984 */ /* 0x000fe20000000800 */
[----:B------:R-:W-:Y:S01]  /*4060*/  @!PT LDS RZ, [RZ] ;  /* 0x00000000fffff984 */ /* 0x000fe20000000800 */
[----:B------:R4:W-:Y:S06]  /*4070*/  MEMBAR.ALL.CTA ;  /* 0x0000000000007992 */ /* 0x0009ec0000008000 */
[----:B----4-:R-:W4:Y:S01]  /*4080*/  FENCE.VIEW.ASYNC.S ;  /* 0x00000000000073c6 */ /* 0x010f220000000000 */
[----:B--2---:R-:W-:Y:S11]  /*4090*/  LOP3.LUT P0, RZ, R10, 0x1, RZ, 0xc0, !PT ;  /* 0x000000010aff7812 */ /* 0x004ff6000780c0ff */
[----:B------:R-:W-:Y:S02]  /*40a0*/  @!UPT UIADD3 URZ, UPT, UPT, URZ, URZ, URZ ;  /* 0x000000fffffff290 */ /* 0x000fe4000fffe0ff */
[----:B----4-:R-:W-:Y:S01]  /*40b0*/  VOTEU.ANY UP1, P0 ;  /* 0x0000000000ff7886 */ /* 0x010fe20000020100 */
[----:B------:R-:W-:Y:S11]  /*40c0*/  PLOP3.LUT P0, PT, PT, PT, UP1, 0x80, 0x8 ;  /* 0x000000000008781c */ /* 0x000ff60003f0f018 */
[----:B------:R-:W-:Y:S02]  /*40d0*/  @!UPT UIADD3 URZ, UPT, UPT, URZ, URZ, URZ ;  /* 0x000000fffffff290 */ /* 0x000fe4000fffe0ff */
[----:B------:R-:W-:Y:S02]  /*40e0*/  @P0 SHF.R.U32.HI R0, RZ, 0x10, R9 ;  /* 0x00000010ff000819 */ /* 0x000fe40000011609 */
[----:B------:R-:W-:Y:S02]  /*40f0*/  @P0 MOV R6, R8 ;  /* 0x0000000800060202 */ /* 0x000fe40000000f00 */
[----:B------:R-:W-:Y:S01]  /*4100*/  @P0 R2UR UR4, R0 ;  /* 0x00000000000402ca */ /* 0x000fe200000e0000 */
[----:B------:R-:W-:Y:S01]  /*4110*/  VIADD R0, R12, 0xa0 ;  /* 0x000000a00c007836 */ /* 0x000fe20000000000 */
[----:B------:R-:W-:Y:S02]  /*4120*/  @P0 LOP3.LUT R8, R9, 0xffff, RZ, 0xc0, !PT ;  /* 0x0000ffff09080812 */ /* 0x000fe400078ec0ff */
[----:B------:R-:W-:Y:S02]  /*4130*/  @P0 R2UR UR6, R6 ;  /* 0x00000000060602ca */ /* 0x000fe400000e0000 */
[----:B------:R-:W-:Y:S02]  /*4140*/  PRMT R0, RZ, 0x654, R0 ;  /* 0x00000654ff007816 */ /* 0x000fe40000000000 */
[----:B------:R-:W-:Y:S02]  /*4150*/  @P0 R2UR UR5, R8 ;  /* 0x00000000080502ca */ /* 0x000fe400000e0000 */
[----:B------:R2:W-:Y:S03]  /*4160*/  SYNCS.ARRIVE.TRANS64.RED.A1T0 RZ, [R0+URZ], RZ ;  /* 0x000000ff00ff79a7 */ /* 0x0005e600081004ff */
[----:B------:R-:W-:Y:S04]  /*4170*/  @UP1 UMOV UR26, UR4 ;  /* 0x00000004001a1c82 */ /* 0x000fe80008000000 */
[----:B------:R-:W-:Y:S04]  /*4180*/  @UP1 UMOV UR14, UR6 ;  /* 0x00000006000e1c82 */ /* 0x000fe80008000000 */
[----:B------:R-:W-:Y:S01]  /*4190*/  @UP1 UMOV UR13, UR5 ;  /* 0x00000005000d1c82 */ /* 0x000fe20008000000 */
[----:B------:R-:W-:Y:S05]  /*41a0*/  BRA.U !UP0, `(.L_x_77) ;  /* 0x0000000108a47547 */ /* 0x000fea000b800000 */
[----:B------:R-:W-:Y:S02]  /*41b0*/  UIMAD.WIDE.U32 UR8, UR13, UR35, URZ ;  /* 0x000000230d0872a5 */ /* 0x000fe4000f8e00ff */
[----:B------:R-:W-:Y:S02]  /*41c0*/  UIMAD.WIDE.U32 UR10, UR14, UR32, URZ ;  /* 0x000000200e0a72a5 */ /* 0x000fe4000f8e00ff */
[----:B------:R-:W-:Y:S02]  /*41d0*/  USEL UR4, UR27, UR29, !UP5 ;  /* 0x0000001d1b047287 */ /* 0x000fe4000e800000 */
[----:B------:R-:W-:Y:S02]  /*41e0*/  USEL UR7, UR28, UR31, !UP6 ;  /* 0x0000001f1c077287 */ /* 0x000fe4000f000000 */
[----:B-1----:R-:W-:Y:S02]  /*41f0*/  UIMAD.WIDE.U32 UR18, UR4, UR16, URZ ;  /* 0x00000010041272a5 */ /* 0x002fe4000f8e00ff */
[----:B------:R-:W-:Y:S01]  /*4200*/  UIMAD.WIDE.U32 UR20, UR7, UR16, URZ ;  /* 0x00000010071472a5 */ /* 0x000fe2000f8e00ff */
[----:B------:R-:W-:Y:S02]  /*4210*/  UMOV UR5, UR9 ;  /* 0x0000000900057c82 */ /* 0x000fe40008000000 */
[----:B------:R-:W-:Y:S03]  /*4220*/  USHF.R.U32.HI UR6, URZ, UR38, UR5 ;  /* 0x00000026ff067299 */ /* 0x000fe60008011605 */
[----:B------:R-:W-:Y:S01]  /*4230*/  UMOV UR5, UR11 ;  /* 0x0000000b00057c82 */ /* 0x000fe20008000000 */
[----:B------:R-:W-:Y:S02]  /*4240*/  USEL UR6, UR13, UR6, !UP5 ;  /* 0x000000060d067287 */ /* 0x000fe4000e800000 */
[----:B------:R-:W-:Y:S02]  /*4250*/  USHF.R.U32.HI UR8, URZ, UR33, UR5 ;  /* 0x00000021ff087299 */ /* 0x000fe40008011605 */
[----:B------:R-:W-:Y:S01]  /*4260*/  UIMAD.WIDE.U32 UR10, UR6, UR16, URZ ;  /* 0x00000010060a72a5 */ /* 0x000fe2000f8e00ff */
[----:B------:R-:W-:Y:S02]  /*4270*/  UMOV UR5, UR19 ;  /* 0x0000001300057c82 */ /* 0x000fe40008000000 */
[----:B------:R-:W-:Y:S03]  /*4280*/  @UP4 USHF.R.U32.HI UR4, URZ, UR17, UR5 ;  /* 0x00000011ff044299 */ /* 0x000fe60008011605 */
[----:B------:R-:W-:Y:S01]  /*4290*/  UMOV UR5, UR21 ;  /* 0x0000001500057c82 */ /* 0x000fe20008000000 */
[----:B------:R-:W-:Y:S02]  /*42a0*/  UIMAD UR4, UR40, UR4, URZ ;  /* 0x00000004280472a4 */ /* 0x000fe4000f8e02ff */
[----:B------:R-:W-:Y:S02]  /*42b0*/  @UP4 USHF.R.U32.HI UR7, URZ, UR17, UR5 ;  /* 0x00000011ff074299 */ /* 0x000fe40008011605 */
[----:B------:R-:W-:Y:S02]  /*42c0*/  USEL UR5, UR14, UR8, !UP6 ;  /* 0x000000080e057287 */ /* 0x000fe4000f000000 */
[----:B------:R-:W-:Y:S02]  /*42d0*/  UIMAD UR8, UR40, UR7, URZ ;  /* 0x00000007280872a4 */ /* 0x000fe4000f8e02ff */
[----:B------:R-:W-:Y:S03]  /*42e0*/  UISETP.GE.AND UP0, UPT, UR6, UR4, UPT ;  /* 0x000000040600728c */ /* 0x000fe6000bf06270 */
[----:B------:R-:W-:Y:S01]  /*42f0*/  UMOV UR4, UR11 ;  /* 0x0000000b00047c82 */ /* 0x000fe20008000000 */
[----:B------:R-:W-:Y:S02]  /*4300*/  UISETP.GE.OR UP0, UPT, UR5, UR8, UP0 ;  /* 0x000000080500728c */ /* 0x000fe40008706670 */
[----:B------:R-:W-:Y:S02]  /*4310*/  USHF.R.U32.HI UR4, URZ, UR17, UR4 ;  /* 0x00000011ff047299 */ /* 0x000fe40008011604 */
[----:B------:R-:W-:Y:S02]  /*4320*/  UIMAD.WIDE.U32 UR8, UR5, UR16, URZ ;  /* 0x00000010050872a5 */ /* 0x000fe4000f8e00ff */
[----:B------:R-:W-:Y:S04]  /*4330*/  USEL UR10, UR6, UR4, !UP4 ;  /* 0x00000004060a7287 */ /* 0x000fe8000e000000 */
[----:B------:R-:W-:Y:S01]  /*4340*/  UIADD3 UR11, UPT, UPT, -UR10, URZ, URZ ;  /* 0x000000ff0a0b7290 */ /* 0x000fe2000fffe1ff */
[----:B------:R-:W-:Y:S02]  /*4350*/  @!UP0 UMOV UR4, UR9 ;  /* 0x0000000900048c82 */ /* 0x000fe40008000000 */
[----:B------:R-:W-:Y:S02]  /*4360*/  @!UP0 USHF.R.U32.HI UR4, URZ, UR17, UR4 ;  /* 0x00000011ff048299 */ /* 0x000fe40008011604 */
[----:B------:R-:W-:Y:S02]  /*4370*/  UIMAD UR8, UR40, UR11, UR6 ;  /* 0x0000000b280872a4 */ /* 0x000fe4000f8e0206 */
[----:B------:R-:W-:Y:S04]  /*4380*/  @!UP0 USEL UR4, UR5, UR4, !UP4 ;  /* 0x0000000405048287 */ /* 0x000fe8000e000000 */
[----:B------:R-:W-:Y:S02]  /*4390*/  @!UP0 UIMAD UR8, UR7, UR8, UR4 ;  /* 0x00000008070882a4 */ /* 0x000fe4000f8e0204 */
[----:B------:R-:W-:Y:S02]  /*43a0*/  @!UP0 UIADD3 UR9, UPT, UPT, UR10, -UR4, URZ ;  /* 0x800000040a098290 */ /* 0x000fe4000fffe0ff */
[----:B------:R-:W-:Y:S02]  /*43b0*/  UIADD3 UR4, UPT, UPT, -UR5, URZ, URZ ;  /* 0x000000ff05047290 */ /* 0x000fe4000fffe1ff */
[----:B------:R-:W-:Y:S02]  /*43c0*/  UIADD3 UR7, UPT, UPT, -UR6, URZ, URZ ;  /* 0x000000ff06077290 */ /* 0x000fe4000fffe1ff */
[----:B------:R-:W-:Y:S02]  /*43d0*/  @!UP0 UIMAD UR6, UR9, UR40, UR5 ;  /* 0x00000028090682a4 */ /* 0x000fe4000f8e0205 */
[----:B------:R-:W-:Y:S02]  /*43e0*/  UIMAD UR14, UR15, UR4, UR14 ;  /* 0x000000040f0e72a4 */ /* 0x000fe4000f8e020e */
[----:B------:R-:W-:Y:S01]  /*43f0*/  UIMAD UR13, UR34, UR7, UR13 ;  /* 0x00000007220d72a4 */ /* 0x000fe2000f8e020d */
[----:B------:R-:W-:Y:S02]  /*4400*/  @!UP0 UMOV UR5, UR8 ;  /* 0x0000000800058c82 */ /* 0x000fe40008000000 */
[----:B------:R-:W-:Y:S02]  /*4410*/  UIMAD UR14, UR5, UR15, UR14 ;  /* 0x0000000f050e72a4 */ /* 0x000fe4000f8e020e */
[----:B------:R-:W-:Y:S11]  /*4420*/  UIMAD UR13, UR6, UR34, UR13 ;  /* 0x00000022060d72a4 */ /* 0x000ff6000f8e020d */
[----:B------:R-:W-:Y:S01]  /*4430*/  @!UPT UIADD3 URZ, UPT, UPT, URZ, URZ, URZ ;  /* 0x000000fffffff290 */ /* 0x000fe2000fffe0ff */
.L_x_77:
[----:B------:R-:W4:Y:S01]  /*4440*/  @!UP2 LDCU.128 UR20, c[0x0][0xb10] ;  /* 0x00016200ff14a7ac */ /* 0x000f220008000c00 */
[C---:B---3--:R-:W-:Y:S02]  /*4450*/  ISETP.NE.U32.AND P1, PT, R4.reuse, RZ, PT ;  /* 0x000000ff0400720c */ /* 0x048fe40003f25070 */
[----:B------:R-:W-:Y:S02]  /*4460*/  ISETP.NE.U32.AND P0, PT, R4, RZ, PT ;  /* 0x000000ff0400720c */ /* 0x000fe40003f05070 */
[C---:B------:R-:W-:Y:S02]  /*4470*/  ISETP.NE.AND.EX P1, PT, R5.reuse, RZ, PT, P1 ;  /* 0x000000ff0500720c */ /* 0x040fe40003f25310 */
[----:B------:R-:W-:Y:S01]  /*4480*/  ISETP.NE.AND.EX P0, PT, R5, RZ, PT, P0 ;  /* 0x000000ff0500720c */ /* 0x000fe20003f05300 */
[----:B------:R-:W3:Y:S01]  /*4490*/  @!UP2 LDCU UR5, c[0x0][0xb0c] ;  /* 0x00016180ff05a7ac */ /* 0x000ee20008000800 */
[----:B------:R-:W-:Y:S02]  /*44a0*/  USHF.L.U32 UR11, UR25, 0x7, URZ ;  /* 0x00000007190b7899 */ /* 0x000fe400080006ff */
[----:B------:R-:W-:Y:S02]  /*44b0*/  USHF.L.U32 UR10, UR30, 0x6, URZ ;  /* 0x000000061e0a7899 */ /* 0x000fe400080006ff */
[----:B----4-:R-:W-:Y:S07]  /*44c0*/  UIMAD.WIDE.U32 UR6, UR14, UR20, URZ ;  /* 0x000000140e0672a5 */ /* 0x010fee000f8e00ff */
[----:B------:R-:W-:Y:S01]  /*44d0*/  @!UP2 UMOV UR4, UR7 ;  /* 0x000000070004ac82 */ /* 0x000fe20008000000 */
[----:B---3--:R-:W-:Y:S02]  /*44e0*/  @!UP2 UISETP.NE.AND UP0, UPT, UR5, 0x1, UPT ;  /* 0x000000010500a88c */ /* 0x008fe4000bf05270 */
[----:B------:R-:W-:Y:S02]  /*44f0*/  @!UP2 USHF.R.U32.HI UR4, URZ, UR21, UR4 ;  /* 0x00000015ff04a299 */ /* 0x000fe40008011604 */
[----:B------:R-:W-:Y:S02]  /*4500*/  UIMAD.WIDE.U32 UR6, UR13, UR23, URZ ;  /* 0x000000170d0672a5 */ /* 0x000fe4000f8e00ff */
[----:B------:R-:W-:Y:S02]  /*4510*/  @!UP2 USEL UR8, UR14, UR4, !UP0 ;  /* 0x000000040e08a287 */ /* 0x000fe4000c000000 */
[----:B------:R-:W-:Y:S03]  /*4520*/  @!UP2 UISETP.NE.AND UP0, UPT, UR22, 0x1, UPT ;  /* 0x000000011600a88c */ /* 0x000fe6000bf05270 */
[----:B------:R-:W-:Y:S02]  /*4530*/  @!UP2 UMOV UR6, UR7 ;  /* 0x000000070006ac82 */ /* 0x000fe40008000000 */
[----:B------:R-:W3:Y:S02]  /*4540*/  @!UP2 LDCU UR4, c[0x0][0xb20] ;  /* 0x00016400ff04a7ac */ /* 0x000ee40008000800 */
[----:B---3--:R-:W-:Y:S04]  /*4550*/  @!UP2 USHF.R.U32.HI UR6, URZ, UR4, UR6 ;  /* 0x00000004ff06a299 */ /* 0x008fe80008011606 */
[----:B------:R-:W-:Y:S04]  /*4560*/  @!UP2 USEL UR6, UR13, UR6, !UP0 ;  /* 0x000000060d06a287 */ /* 0x000fe8000c000000 */
[----:B------:R-:W-:Y:S02]  /*4570*/  @!UP2 UIADD3 UR4, UPT, UPT, -UR8, UR6, URZ ;  /* 0x000000060804a290 */ /* 0x000fe4000fffe1ff */
[----:B------:R-:W-:Y:S02]  /*4580*/  @!UP2 UIADD3 UR6, UPT, UPT, UR8, -UR6, URZ ;  /* 0x800000060806a290 */ /* 0x000fe4000fffe0ff */
[----:B------:R-:W-:Y:S02]  /*4590*/  @!UP2 UIMAD UR14, UR4, UR5, UR14 ;  /* 0x00000005040ea2a4 */ /* 0x000fe4000f8e020e */
[----:B------:R-:W-:Y:S01]  /*45a0*/  @!UP2 UIMAD UR13, UR6, UR22, UR13 ;  /* 0x00000016060da2a4 */ /* 0x000fe2000f8e020d */
[----:B------:R-:W-:Y:S11]  /*45b0*/  BRA.U UP3, `(.L_x_78) ;  /* 0x0000000103107547 */ /* 0x000ff6000b800000 */
[----:B--2---:R-:W-:Y:S04]  /*45c0*/  MOV R0, UR37 ;  /* 0x0000002500007c02 */ /* 0x004fe80008000f00 */
[----:B------:R-:W-:Y:S04]  /*45d0*/  SHF.L.U32 R9, R0, 0x1f, RZ ;  /* 0x0000001f00097819 */ /* 0x000fe800000006ff */
[----:B------:R-:W2:Y:S02]  /*45e0*/  SYNCS.PHASECHK.TRANS64.TRYWAIT P2, [UR24+0x88], R9 ;  /* 0x00008809ff0075a7 */ /* 0x000ea40008041118 */
[----:B--2---:R-:W-:Y:S05]  /*45f0*/  @!P2 BRA `(.L_x_79) ;  /* 0x0000003c0064a947 */ /* 0x004fea0003800000 */
.L_x_78:
[----:B------:R-:W-:Y:S05]  /*4600*/  @!P1 BRA `(.L_x_80) ;  /* 0x0000000000309947 */ /* 0x000fea0003800000 */
[----:B------:R-:W-:Y:S01]  /*4610*/  ISETP.NE.U32.AND P1, PT, R2, RZ, PT ;  /* 0x000000ff0200720c */ /* 0x000fe20003f25070 */
[----:B------:R-:W3:Y:S01]  /*4620*/  LDCU.64 UR4, c[0x0][0x358] ;  /* 0x00006b00ff0477ac */ /* 0x000ee20008000a00 */
[----:B------:R-:W-:Y:S02]  /*4630*/  IMAD.MOV.U32 R84, RZ, RZ, 0x1 ;  /* 0x00000001ff547424 */ /* 0x000fe400078e00ff */
[----:B------:R-:W-:Y:S11]  /*4640*/  ISETP.NE.AND.EX P1, PT, R3, RZ, PT, P1 ;  /* 0x000000ff0300720c */ /* 0x000ff60003f25310 */
[----:B------:R-:W-:Y:S02]  /*4650*/  @!UPT UIADD3 URZ, UPT, UPT, URZ, URZ, URZ ;  /* 0x000000fffffff290 */ /* 0x000fe4000fffe0ff */
[----:B--2---:R-:W2:Y:S01]  /*4660*/  @P1 LDC.64 R8, c[0x0][0x888] ;  /* 0x00022200ff081b82 */ /* 0x004ea20000000a00 */
[----:B------:R-:W-:Y:S04]  /*4670*/  @P1 IMAD R0, R4, UR36, RZ ;  /* 0x0000002404001c24 */ /* 0x000fe8000f8e02ff */
[----:B--2---:R-:W-:Y:S04]  /*4680*/  @P1 IMAD.WIDE R8, R0, 0x4, R8 ;  /* 0x0000000400081825 */ /* 0x004fe800078e0208 */
[----:B------:R-:W-:Y:S01]  /*4690*/  HFMA2 R0, -RZ, RZ, 0, 5.9604644775390625e-08 ;  /* 0x00000001ff007431 */ /* 0x000fe200000001ff */
[----:B---3-5:R3:W5:Y:S04]  /*46a0*/  @P1 LDG.E R41, desc[UR4][R8.64] ;  /* 0x0000000408291981 */ /* 0x028768000c1e1900 */
[----:B------:R-:W-:Y:S01]  /*46b0*/  @!P1 PRMT R84, R0, 0x7610, R84 ;  /* 0x0000761000549816 */ /* 0x000fe20000000054 */
[----:B---3--:R-:W4:Y:S06]  /*46c0*/  @!P1 LDC R41, c[0x0][0x880] ;  /* 0x00022000ff299b82 */ /* 0x008f2c0000000800 */
.L_x_80:
[----:B----45:R-:W-:Y:S01]  /*46d0*/  @!P0 FSETP.EQ.AND P1, PT, R41, RZ, PT ;  /* 0x000000ff2900820b */ /* 0x030fe20003f22000 */
[----:B------:R-:W-:Y:S01]  /*46e0*/  @!UPT UIADD3 URZ, UPT, UPT, URZ, URZ, URZ ;  /* 0x000000fffffff290 */ /* 0x000fe2000fffe0ff */
[----:B------:R-:W-:Y:S11]  /*46f0*/  @!P0 BRA `(.L_x_81) ;  /* 0x0000000000188947 */ /* 0x000ff60003800000 */
[----:B------:R-:W-:Y:S02]  /*4700*/  LOP3.LUT P0, RZ, R84, 0xff, RZ, 0xc0, !PT ;  /* 0x000000ff54ff7812 */ /* 0x000fe4000780c0ff */
[----:B------:R-:W-:Y:S04]  /*4710*/  ISETP.NE.U32.AND P1, PT, R2, RZ, PT ;  /* 0x000000ff0200720c */ /* 0x000fe80003f25070 */
[----:B------:R-:W-:Y:S04]  /*4720*/  ISETP.NE.AND.EX P1, PT, R3, RZ, PT, P1 ;  /* 0x000000ff0300720c */ /* 0x000fe80003f25310 */
[----:B------:R-:W-:Y:S03]  /*4730*/  PLOP3.LUT P1, PT, P1, PT, PT, 0x8, 0x80 ;  /* 0x000000000080781c */ /* 0x000fe60000f2e170 */
[----:B------:R-:W-:Y:S11]  /*4740*/  @P0 FSETP.EQ.AND P1, PT, R41, RZ, PT ;  /* 0x000000ff2900020b */ /* 0x000ff60003f22000 */
[----:B------:R-:W-:Y:S02]  /*4750*/  @!UPT UIADD3 URZ, UPT, UPT, URZ, URZ, URZ ;  /* 0x000000fffffff290 */ /* 0x000fe4000fffe0ff */
.L_x_81:
[----:B------:R-:W-:Y:S01]  /*4760*/  ULEA UR4, UR12, UR24, 0x3 ;  /* 0x000000180c047291 */ /* 0x000fe2000f8e18ff */
[----:B--2---:R-:W-:Y:S02]  /*4770*/  SHF.L.U32 R9, R15, 0x1f, RZ ;  /* 0x0000001f0f097819 */ /* 0x004fe400000006ff */
[----:B------:R-:W-:Y:S04]  /*4780*/  ELECT P0, URZ, PT ;  /* 0x0000000000ff782f */ /* 0x000fe80003800000 */
[----:B------:R-:W-:Y:S02]  /*4790*/  PLOP3.LUT P1, PT, P1, P0, PT, 0xf2, 0x2f ;  /* 0x00000000002f781c */ /* 0x000fe40000f21e72 */
[----:B------:R-:W2:Y:S11]  /*47a0*/  SYNCS.PHASECHK.TRANS64.TRYWAIT P2, [UR4+0x68], R9 ;  /* 0x00006809ff0075a7 */ /* 0x000eb60008041104 */
[----:B------:R-:W-:Y:S05]  /*47b0*/  @!P1 IADD3 R8, P0, PT, R16, 0x580, RZ ;  /* 0x0000058010089810 */ /* 0x000fea0007f1e0ff */
[----:B------:R-:W-:Y:S01]  /*47c0*/  @!P1 IMAD.X R6, RZ, RZ, R17, P0 ;  /* 0x000000ffff069224 */ /* 0x000fe200000e0611 */
[----:B--2---:R-:W-:Y:S07]  /*47d0*/  @!P2 BRA `(.L_x_82) ;  /* 0x0000003c0004a947 */ /* 0x004fee0003800000 */
.L_x_155:
[----:B------:R-:W3:Y:S01]  /*47e0*/  S2UR UR20, SR_CgaCtaId ;  /* 0x00000000001479c3 */ /* 0x000ee20000008800 */
[----:B------:R-:W-:Y:S01]  /*47f0*/  @!P1 R2UR UR7, R6 ;  /* 0x00000000060792ca */ /* 0x000fe200000e0000 */
[----:B------:R-:W-:Y:S01]  /*4800*/  UIADD3 UR5, UPT, UPT, UR12, 0x1, URZ ;  /* 0x000000010c057890 */ /* 0x000fe2000fffe0ff */
[----:B------:R-:W-:Y:S01]  /*4810*/  @!P1 R2UR UR6, R8 ;  /* 0x00000000080692ca */ /* 0x000fe200000e0000 */
[----:B------:R-:W-:Y:S01]  /*4820*/  UIADD3 UR9, UPT, UPT, UR4, 0x50, URZ ;  /* 0x0000005004097890 */ /* 0x000fe2000fffe0ff */
[----:B------:R-:W-:Y:S01]  /*4830*/  @!P1 IMAD.MOV.U32 R6, RZ, RZ, 0x2000 ;  /* 0x00002000ff069424 */ /* 0x000fe200078e00ff */
[----:B------:R-:W-:Y:S01]  /*4840*/  UISETP.NE.AND UP0, UPT, UR5, 0x3, UPT ;  /* 0x000000030500788c */ /* 0x000fe2000bf05270 */
[----:B------:R-:W-:Y:S01]  /*4850*/  VIADD R14, R14, 0x1 ;  /* 0x000000010e0e7836 */ /* 0x000fe20000000000 */
[----:B------:R-:W-:Y:S01]  /*4860*/  UMOV UR22, 0x0 ;  /* 0x0000000000167882 */ /* 0x000fe20000000000 */
[----:B------:R-:W-:Y:S05]  /*4870*/  UMOV UR23, 0x10000000 ;  /* 0x1000000000177882 */ /* 0x000fea0000000000 */
[----:B--2---:R-:W-:Y:S01]  /*4880*/  IMAD.U32 R9, RZ, RZ, UR7 ;  /* 0x00000007ff097e24 */ /* 0x004fe2000f8e00ff */
[----:B------:R-:W-:Y:S01]  /*4890*/  USEL UR7, URZ, 0x1, UP0 ;  /* 0x00000001ff077887 */ /* 0x000fe20008000000 */
[----:B------:R-:W-:Y:S01]  /*48a0*/  IMAD.U32 R8, RZ, RZ, UR6 ;  /* 0x00000006ff087e24 */ /* 0x000fe2000f8e00ff */
[----:B------:R-:W-:Y:S02]  /*48b0*/  USEL UR6, UR5, URZ, UP0 ;  /* 0x000000ff05067287 */ /* 0x000fe40008000000 */
[----:B------:R-:W-:Y:S01]  /*48c0*/  VOTEU.ALL UP0, P1 ;  /* 0x0000000000ff7886 */ /* 0x000fe20000800000 */
[----:B------:R-:W-:Y:S02]  /*48d0*/  @!P1 R2UR UR19, R9 ;  /* 0x00000000091392ca */ /* 0x000fe400000e0000 */
[----:B------:R-:W-:Y:S02]  /*48e0*/  @!P1 R2UR UR18, R8 ;  /* 0x00000000081292ca */ /* 0x000fe400000e0000 */
[----:B------:R-:W-:Y:S01]  /*48f0*/  @!UP0 ULEA UR5, UR12, UR24, 0xd ;  /* 0x000000180c058291 */ /* 0x000fe2000f8e68ff */
[----:B------:R-:W-:Y:S01]  /*4900*/  LOP3.LUT R15, R15, UR7, RZ, 0x3c, !PT ;  /* 0x000000070f0f7c12 */ /* 0x000fe2000f8e3cff */
[----:B---3--:R-:W-:Y:S02]  /*4910*/  UPRMT UR20, UR20, 0x654, UR9 ;  /* 0x0000065414147896 */ /* 0x008fe40008000009 */
[----:B------:R-:W-:Y:S01]  /*4920*/  @!UP0 UIADD3 UR8, UPT, UPT, UR5, 0x200, URZ ;  /* 0x0000020005088890 */ /* 0x000fe2000fffe0ff */
[----:B------:R-:W-:Y:S01]  /*4930*/  SHF.L.U32 R0, R15, 0x1f, RZ ;  /* 0x0000001f0f007819 */ /* 0x000fe200000006ff */
[----:B------:R-:W-:Y:S01]  /*4940*/  VOTEU.ALL UP0, P1 ;  /* 0x0000000000ff7886 */ /* 0x000fe20000800000 */
[----:B------:R-:W-:Y:S01]  /*4950*/  UMOV UR12, UR36 ;  /* 0x00000024000c7c82 */ /* 0x000fe20008000000 */
[----:B------:R-:W-:Y:S05]  /*4960*/  ULEA UR5, UR6, UR24, 0x3 ;  /* 0x0000001806057291 */ /* 0x000fea000f8e18ff */
[----:B------:R2:W-:Y:S01]  /*4970*/  @!UP0 UTMALDG.3D [UR8], [UR18], desc[UR22] ;  /* 0x00001608120085b4 */ /* 0x0005e20008011000 */
[----:B------:R2:W-:Y:S01]  /*4980*/  @!P1 SYNCS.ARRIVE.TRANS64.RED.A0TR RZ, [UR4+0x50], R6 ;  /* 0x00005006ffff99a7 */ /* 0x0005e20008300404 */
[----:B------:R-:W-:Y:S02]  /*4990*/  SYNCS.ARRIVE.TRANS64.RED.A1T0 RZ, [UR20], RZ ;  /* 0x000000ffffff79a7 */ /* 0x000fe40008100414 */
[----:B------:R-:W3:Y:S02]  /*49a0*/  SYNCS.PHASECHK.TRANS64.TRYWAIT P0, [UR5+0x68], R0 ;  /* 0x00006800ff0075a7 */ /* 0x000ee40008001105 */
[----:B--23--:R-:W-:Y:S05]  /*49b0*/  @!P0 BRA `(.L_x_83) ;  /* 0x0000003800a48947 */ /* 0x00cfea0003800000 */
.L_x_157:
[----:B------:R-:W3:Y:S01]  /*49c0*/  S2UR UR12, SR_CgaCtaId ;  /* 0x00000000000c79c3 */ /* 0x000ee20000008800 */
[----:B------:R-:W-:Y:S01]  /*49d0*/  UIADD3 UR9, UPT, UPT, UR5, 0x50, URZ ;  /* 0x0000005005097890 */ /* 0x000fe2000fffe0ff */
[----:B------:R-:W-:Y:S01]  /*49e0*/  @!P1 IADD3 R6, P0, PT, R16, 0x580, RZ ;  /* 0x0000058010069810 */ /* 0x000fe20007f1e0ff */
[----:B------:R-:W-:Y:S01]  /*49f0*/  UPLOP3.LUT UP3, UPT, UPT, UPT, UPT, 0x80, 0x8 ;  /* 0x000000000008789c */ /* 0x000fe20003f6f070 */
[----:B------:R-:W-:Y:S01]  /*4a00*/  R2UR UR23, R86 ;  /* 0x00000000561772ca */ /* 0x000fe200000e0000 */
[----:B------:R-:W-:Y:S01]  /*4a10*/  UMOV UR20, 0x0 ;  /* 0x0000000000147882 */ /* 0x000fe20000000000 */
[----:B------:R-:W-:Y:S01]  /*4a20*/  @!P1 R2UR UR7, R6 ;  /* 0x00000000060792ca */ /* 0x000fe200000e0000 */
[----:B--2---:R-:W-:Y:S01]  /*4a30*/  @!P1 IMAD.X R0, RZ, RZ, R17, P0 ;  /* 0x000000ffff009224 */ /* 0x004fe200000e0611 */
[----:B------:R-:W-:Y:S01]  /*4a40*/  UMOV UR21, 0x10000000 ;  /* 0x1000000000157882 */ /* 0x000fe20000000000 */
[----:B------:R-:W-:Y:S01]  /*4a50*/  VOTEU.ALL UP0, P1 ;  /* 0x0000000000ff7886 */ /* 0x000fe20000800000 */
[----:B------:R-:W-:Y:S02]  /*4a60*/  R2UR UR22, R87 ;  /* 0x00000000571672ca */ /* 0x000fe400000e0000 */
[----:B------:R-:W-:Y:S02]  /*4a70*/  @!P1 R2UR UR4, R0 ;  /* 0x00000000000492ca */ /* 0x000fe400000e0000 */
[----:B------:R-:W-:Y:S01]  /*4a80*/  @!UP0 UIADD3 UR10, UPT, UPT, UR10, 0x20, URZ ;  /* 0x000000200a0a8890 */ /* 0x000fe2000fffe0ff */
[C---:B------:R-:W-:Y:S02]  /*4a90*/  ISETP.NE.AND P0, PT, R14.reuse, 0x2, PT ;  /* 0x000000020e00780c */ /* 0x040fe40003f05270 */
[----:B------:R-:W-:Y:S02]  /*4aa0*/  UIADD3 UR30, UPT, UPT, UR13, UR23, URZ ;  /* 0x000000170d1e7290 */ /* 0x000fe4000fffe0ff */
[----:B------:R-:W-:Y:S01]  /*4ab0*/  IMAD.U32 R8, RZ, RZ, UR7 ;  /* 0x00000007ff087e24 */ /* 0x000fe2000f8e00ff */
[----:B------:R-:W-:Y:S02]  /*4ac0*/  SEL R0, RZ, 0x1, P0 ;  /* 0x00000001ff007807 */ /* 0x000fe40000000000 */
[----:B------:R-:W-:Y:S01]  /*4ad0*/  SEL R14, R14, RZ, P0 ;  /* 0x000000ff0e0e7207 */ /* 0x000fe20000000000 */
[----:B------:R-:W-:Y:S01]  /*4ae0*/  UIADD3 UR25, UPT, UPT, UR14, UR22, URZ ;  /* 0x000000160e197290 */ /* 0x000fe2000fffe0ff */
[----:B------:R-:W-:Y:S01]  /*4af0*/  @!P1 R2UR UR18, R8 ;  /* 0x00000000081292ca */ /* 0x000fe200000e0000 */
[----:B------:R-:W-:Y:S01]  /*4b00*/  IMAD.U32 R9, RZ, RZ, UR4 ;  /* 0x00000004ff097e24 */ /* 0x000fe2000f8e00ff */
[----:B------:R-:W-:Y:S01]  /*4b10*/  @!UP0 ULEA UR4, UR6, UR24, 0xd ;  /* 0x0000001806048291 */ /* 0x000fe2000f8e68ff */
[----:B------:R-:W-:Y:S03]  /*4b20*/  LOP3.LUT R13, R13, R0, RZ, 0x3c, !PT ;  /* 0x000000000d0d7212 */ /* 0x000fe600078e3cff */
[----:B------:R-:W-:Y:S01]  /*4b30*/  @!P1 R2UR UR19, R9 ;  /* 0x00000000091392ca */ /* 0x000fe200000e0000 */
[----:B------:R-:W-:Y:S02]  /*4b40*/  @!UP0 UIADD3 UR8, UPT, UPT, UR4, 0x200, URZ ;  /* 0x0000020004088890 */ /* 0x000fe4000fffe0ff */
[----:B---3--:R-:W-:Y:S01]  /*4b50*/  UPRMT UR4, UR12, 0x654, UR9 ;  /* 0x000006540c047896 */ /* 0x008fe20008000009 */
[----:B------:R-:W-:Y:S02]  /*4b60*/  VOTEU.ALL UP0, P1 ;  /* 0x0000000000ff7886 */ /* 0x000fe40000800000 */
[----:B------:R-:W-:Y:S01]  /*4b70*/  UMOV UR12, UR36 ;  /* 0x00000024000c7c82 */ /* 0x000fe20008000000 */
[----:B------:R-:W-:Y:S06]  /*4b80*/  UMOV UR36, UR26 ;  /* 0x0000001a00247c82 */ /* 0x000fec0008000000 */
[----:B------:R2:W-:Y:S01]  /*4b90*/  @!UP0 UTMALDG.3D [UR8], [UR18], desc[UR20] ;  /* 0x00001408120085b4 */ /* 0x0005e20008011000 */
[----:B------:R4:W-:Y:S01]  /*4ba0*/  @!P1 SYNCS.ARRIVE.TRANS64.RED.A0TR RZ, [UR5+0x50], R7 ;  /* 0x00005007ffff99a7 */ /* 0x0009e20008300405 */
[----:B------:R-:W-:Y:S01]  /*4bb0*/  SYNCS.ARRIVE.TRANS64.RED.A1T0 RZ, [UR4], RZ ;  /* 0x000000ffffff79a7 */ /* 0x000fe20008100404 */
[----:B------:R-:W-:Y:S04]  /*4bc0*/  UIADD3 UR4, UPT, UPT, UR6, 0x1, URZ ;  /* 0x0000000106047890 */ /* 0x000fe8000fffe0ff */
[----:B------:R-:W-:Y:S04]  /*4bd0*/  UISETP.NE.AND UP0, UPT, UR4, 0x3, UPT ;  /* 0x000000030400788c */ /* 0x000fe8000bf05270 */
[----:B------:R-:W-:Y:S06]  /*4be0*/  USEL UR5, URZ, 0x1, UP0 ;  /* 0x00000001ff057887 */ /* 0x000fec0008000000 */
[----:B------:R-:W-:Y:S01]  /*4bf0*/  LOP3.LUT R15, R15, UR5, RZ, 0x3c, !PT ;  /* 0x000000050f0f7c12 */ /* 0x000fe2000f8e3cff */
[----:B--2---:R-:W-:Y:S01]  /*4c00*/  USEL UR12, UR4, URZ, UP0 ;  /* 0x000000ff040c7287 */ /* 0x004fe20008000000 */
[----:B------:R-:W-:Y:S11]  /*4c10*/  BRA.U UP1, `(.L_x_84) ;  /* 0xfffffff101e87547 */ /* 0x000ff6000b83ffff */
[----:B------:R-:W-:Y:S01]  /*4c20*/  UIADD3 UR24, UPT, UPT, UR24, 0x68, URZ ;  /* 0x0000006818187890 */ /* 0x000fe2000fffe0ff */
[----:B------:R-:W-:-:S03]  /*4c30*/  SHF.L.U32 R3, R15, 0x1f, RZ ;  /* 0x0000001f0f037819 */ /* 0x000fc600000006ff */
[----:B------:R-:W-:-:S09]  /*4c40*/  ULEA UR4, UR12, UR24, 0x3 ;  /* 0x000000180c047291 */ /* 0x000fd2000f8e18ff */
[----:B------:R-:W2:Y:S02]  /*4c50*/  SYNCS.PHASECHK.TRANS64.TRYWAIT P0, [UR4], R3 ;  /* 0x00000003ff0075a7 */ /* 0x000ea40008001104 */
[----:B--2---:R-:W-:Y:S05]  /*4c60*/  @!P0 BRA `(.L_x_85) ;  /* 0x0000003800108947 */ /* 0x004fea0003800000 */
.L_x_159:
[----:B------:R-:W-:-:S04]  /*4c70*/  UIADD3 UR4, UPT, UPT, UR12, 0x1, URZ ;  /* 0x000000010c047890 */ /* 0x000fc8000fffe0ff */
[----:B------:R-:W-:-:S04]  /*4c80*/  UISETP.NE.AND UP0, UPT, UR4, 0x3, UPT ;  /* 0x000000030400788c */ /* 0x000fc8000bf05270 */
[----:B------:R-:W-:Y:S02]  /*4c90*/  USEL UR6, URZ, 0x1, UP0 ;  /* 0x00000001ff067887 */ /* 0x000fe40008000000 */
[----:B------:R-:W-:-:S04]  /*4ca0*/  USEL UR4, UR4, URZ, UP0 ;  /* 0x000000ff04047287 */ /* 0x000fc80008000000 */
[----:B------:R-:W-:Y:S01]  /*4cb0*/  ULEA UR5, UR4, UR24, 0x3 ;  /* 0x0000001804057291 */ /* 0x000fe2000f8e18ff */
[----:B------:R-:W-:-:S04]  /*4cc0*/  LOP3.LUT R15, R15, UR6, RZ, 0x3c, !PT ;  /* 0x000000060f0f7c12 */ /* 0x000fc8000f8e3cff */
[----:B--2---:R-:W-:-:S04]  /*4cd0*/  SHF.L.U32 R3, R15, 0x1f, RZ ;  /* 0x0000001f0f037819 */ /* 0x004fc800000006ff */
[----:B------:R-:W2:Y:S02]  /*4ce0*/  SYNCS.PHASECHK.TRANS64.TRYWAIT P0, [UR5], R3 ;  /* 0x00000003ff0075a7 */ /* 0x000ea40008001105 */
[----:B--2---:R-:W-:Y:S05]  /*4cf0*/  @!P0 BRA `(.L_x_86) ;  /* 0x0000003800048947 */ /* 0x004fea0003800000 */
.L_x_161:
[----:B------:R-:W-:-:S04]  /*4d00*/  UIADD3 UR4, UPT, UPT, UR4, 0x1, URZ ;  /* 0x0000000104047890 */ /* 0x000fc8000fffe0ff */
[----:B------:R-:W-:-:S04]  /*4d10*/  UISETP.NE.AND UP0, UPT, UR4, 0x3, UPT ;  /* 0x000000030400788c */ /* 0x000fc8000bf05270 */
[----:B------:R-:W-:Y:S02]  /*4d20*/  USEL UR5, URZ, 0x1, UP0 ;  /* 0x00000001ff057887 */ /* 0x000fe40008000000 */
[----:B------:R-:W-:-:S04]  /*4d30*/  USEL UR4, UR4, URZ, UP0 ;  /* 0x000000ff04047287 */ /* 0x000fc80008000000 */
[----:B------:R-:W-:Y:S01]  /*4d40*/  ULEA UR4, UR4, UR24, 0x3 ;  /* 0x0000001804047291 */ /* 0x000fe2000f8e18ff */
[----:B--2---:R-:W-:-:S04]  /*4d50*/  LOP3.LUT R3, R15, UR5, RZ, 0x3c, !PT ;  /* 0x000000050f037c12 */ /* 0x004fc8000f8e3cff */
[----:B------:R-:W-:Y:S01]  /*4d60*/  SHF.L.U32 R3, R3, 0x1f, RZ ;  /* 0x0000001f03037819 */ /* 0x000fe200000006ff */
[----:B------:R-:W-:-:S07]  /*4d70*/  IMAD.U32 R0, RZ, RZ, UR4 ;  /* 0x00000004ff007e24 */ /* 0x000fce000f8e00ff */
.L_x_87:
[----:B--2---:R2:W3:Y:S02]  /*4d80*/  SYNCS.PHASECHK.TRANS64.TRYWAIT P0, [R0+URZ], R3 ;  /* 0x00000003000075a7 */ /* 0x0044e400080011ff */
[----:B---3--:R-:W-:Y:S05]  /*4d90*/  @!P0 NANOSLEEP.SYNCS 0x989680 ;  /* 0x009896800000895d */ /* 0x008fea0003900000 */
[----:B------:R-:W3:Y:S02]  /*4da0*/  @!P0 SYNCS.PHASECHK.TRANS64 P0, [R0+URZ], R3 ;  /* 0x00000003000085a7 */ /* 0x000ee400080010ff */
[----:B-1-3--:R-:W-:Y:S05]  /*4db0*/  @P0 EXIT ;  /* 0x000000000000094d */ /* 0x00afea0003800000 */
[----:B------:R-:W-:Y:S05]  /*4dc0*/  BRA `(.L_x_87) ;  /* 0xfffffffc00ec7947 */ /* 0x000fea000383ffff */
.L_x_75:
[----:B------:R-:W-:-:S06]  /*4dd0*/  UISETP.GE.AND UP0, UPT, UR22, 0x4, UPT ;  /* 0x000000041600788c */ /* 0x000fcc000bf06270 */
[----:B------:R-:W-:-:S13]  /*4de0*/  PLOP3.LUT P0, PT, PT, PT, UP0, 0x80, 0x8 ;  /* 0x000000000008781c */ /* 0x000fda0003f0f008 */
[----:B------:R-:W-:Y:S05]  /*4df0*/  @!P0 EXIT ;  /* 0x000000000000894d */ /* 0x000fea0003800000 */
[----:B------:R-:W1:Y:S08]  /*4e00*/  S2UR UR4, SR_CgaCtaId ;  /* 0x00000000000479c3 */ /* 0x000e700000008800 */
[----:B------:R-:W-:Y:S01]  /*4e10*/  BAR.SYNC.DEFER_BLOCKING 0x6, 0xa0 ;  /* 0x0182800000007b1d */ /* 0x000fe20000010000 */
[C---:B------:R-:W-:Y:S01]  /*4e20*/  IMAD.SHL.U32 R3, R91.reuse, 0x20, RZ ;  /* 0x000000205b037824 */ /* 0x040fe200078e00ff */
[C---:B------:R-:W-:Y:S01]  /*4e30*/  LOP3.LUT R92, R91.reuse, 0x2, RZ, 0xc0, !PT ;  /* 0x000000025b5c7812 */ /* 0x040fe200078ec0ff */
[C---:B------:R-:W-:Y:S01]  /*4e40*/  IMAD.SHL.U32 R96, R91.reuse, 0x4, RZ ;  /* 0x000000045b607824 */ /* 0x040fe200078e00ff */
[C---:B------:R-:W-:Y:S01]  /*4e50*/  LOP3.LUT R97, R91.reuse, 0x60, RZ, 0xc0, !PT ;  /* 0x000000605b617812 */ /* 0x040fe200078ec0ff */
[----:B------:R-:W-:Y:S01]  /*4e60*/  IMAD.U32 R37, R91, 0x10000, RZ ;  /* 0x000100005b257824 */ /* 0x000fe200078e00ff */
[----:B------:R-:W-:-:S02]  /*4e70*/  UMOV UR47, 0x400 ;  /* 0x00000400002f7882 */ /* 0x000fc40000000000 */
[----:B------:R-:W2:Y:S01]  /*4e80*/  LDC.64 R78, c[0x0][0x8b0] ;  /* 0x00022c00ff4e7b82 */ /* 0x000ea20000000a00 */
[----:B------:R-:W-:Y:S01]  /*4e90*/  LOP3.LUT R5, R3, 0xc0, RZ, 0xc0, !PT ;  /* 0x000000c003057812 */ /* 0x000fe200078ec0ff */
[----:B------:R-:W-:Y:S01]  /*4ea0*/  HFMA2 R36, -RZ, RZ, 0, 0 ;  /* 0x00000000ff247431 */ /* 0x000fe200000001ff */
[----:B------:R-:W-:Y:S01]  /*4eb0*/  LOP3.LUT R91, R91, 0x4, RZ, 0xc0, !PT ;  /* 0x000000045b5b7812 */ /* 0x000fe200078ec0ff */
[----:B------:R-:W-:Y:S01]  /*4ec0*/  IMAD.MOV.U32 R94, RZ, RZ, RZ ;  /* 0x000000ffff5e7224 */ /* 0x000fe200078e00ff */
[----:B------:R-:W-:Y:S01]  /*4ed0*/  LOP3.LUT R96, R5, 0x18, R96, 0xf8, !PT ;  /* 0x0000001805607812 */ /* 0x000fe200078ef860 */
[----:B------:R-:W-:Y:S01]  /*4ee0*/  IMAD.MOV.U32 R90, RZ, RZ, RZ ;  /* 0x000000ffff5a7224 */ /* 0x000fe200078e00ff */
[----:B------:R-:W-:Y:S01]  /*4ef0*/  LOP3.LUT R37, R37, 0x600000, RZ, 0xc0, !PT ;  /* 0x0060000025257812 */ /* 0x000fe200078ec0ff */
[----:B------:R-:W3:Y:S01]  /*4f00*/  LDC.64 R76, c[0x0][0x8a8] ;  /* 0x00022a00ff4c7b82 */ /* 0x000ee20000000a00 */
[----:B------:R-:W-:Y:S01]  /*4f10*/  IADD3 R95, PT, PT, -R91, 0x2, RZ ;  /* 0x000000025b5f7810 */ /* 0x000fe20007ffe1ff */
[----:B------:R-:W-:Y:S01]  /*4f20*/  IMAD.MOV R92, RZ, RZ, -R92 ;  /* 0x000000ffff5c7224 */ /* 0x000fe200078e0a5c */
[----:B------:R-:W-:Y:S01]  /*4f30*/  LOP3.LUT R96, R96, 0xf20, R3, 0xf8, !PT ;  /* 0x00000f2060607812 */ /* 0x000fe200078ef803 */
[----:B------:R-:W4:Y:S01]  /*4f40*/  LDCU UR62, c[0x0][0x370] ;  /* 0x00006e00ff3e77ac */ /* 0x000f220008000800 */
[----:B------:R-:W-:Y:S01]  /*4f50*/  MOV R93, RZ ;  /* 0x000000ff005d7202 */ /* 0x000fe20000000f00 */
[----:B------:R-:W-:Y:S01]  /*4f60*/  IMAD.SHL.U32 R95, R95, 0x10, RZ ;  /* 0x000000105f5f7824 */ /* 0x000fe200078e00ff */
[----:B------:R-:W-:Y:S01]  /*4f70*/  IADD3 R91, PT, PT, -R91, RZ, RZ ;  /* 0x000000ff5b5b7210 */ /* 0x000fe20007ffe1ff */
[----:B-1----:R-:W-:Y:S01]  /*4f80*/  ULEA UR47, UR4, UR47, 0x18 ;  /* 0x0000002f042f7291 */ /* 0x002fe2000f8ec0ff */
[----:B------:R-:W1:Y:S01]  /*4f90*/  LDCU.64 UR4, c[0x0][0x890] ;  /* 0x00011200ff0477ac */ /* 0x000e620008000a00 */
[----:B------:R-:W-:Y:S01]  /*4fa0*/  UMOV UR54, 0x1 ;  /* 0x0000000100367882 */ /* 0x000fe20000000000 */
[----:B------:R-:W-:Y:S01]  /*4fb0*/  UMOV UR46, URZ ;  /* 0x000000ff002e7c82 */ /* 0x000fe20008000000 */
[----:B------:R-:W2:Y:S05]  /*4fc0*/  LDCU UR41, c[0x0][0xb0c] ;  /* 0x00016180ff2977ac */ /* 0x000eaa0008000800 */
[----:B------:R-:W4:Y:S01]  /*4fd0*/  LDS R0, [UR47+0x140] ;  /* 0x0001402fff007984 */ /* 0x000f220008000800 */
[----:B------:R-:W2:Y:S01]  /*4fe0*/  LDCU UR39, c[0x0][0xb30] ;  /* 0x00016600ff2777ac */ /* 0x000ea20008000800 */
[----:B------:R-:W2:Y:S01]  /*4ff0*/  LDCU.64 UR60, c[0x0][0x888] ;  /* 0x00011100ff3c77ac */ /* 0x000ea20008000a00 */
[----:B-1----:R-:W-:Y:S01]  /*5000*/  IMAD.U32 R99, RZ, RZ, UR4 ;  /* 0x00000004ff637e24 */ /* 0x002fe2000f8e00ff */
[----:B------:R-:W-:Y:S01]  /*5010*/  UIADD3 UR4, UPT, UPT, UR47, 0x200, URZ ;  /* 0x000002002f047890 */ /* 0x000fe2000fffe0ff */
[----:B------:R-:W-:Y:S01]  /*5020*/  IMAD.U32 R98, RZ, RZ, UR5 ;  /* 0x00000005ff627e24 */ /* 0x000fe2000f8e00ff */
[----:B------:R-:W1:Y:S04]  /*5030*/  LDCU.64 UR42, c[0x0][0xb28] ;  /* 0x00016500ff2a77ac */ /* 0x000e680008000a00 */
[----:B------:R-:W-:Y:S01]  /*5040*/  LEA R96, R96, UR4, 0x1 ;  /* 0x0000000460607c11 */ /* 0x000fe2000f8e08ff */
[----:B------:R-:W1:Y:S01]  /*5050*/  LDCU.128 UR56, c[0x0][0xb10] ;  /* 0x00016200ff3877ac */ /* 0x000e620008000c00 */
[----:B------:R-:W1:Y:S01]  /*5060*/  LDCU UR55, c[0x0][0x374] ;  /* 0x00006e80ff3777ac */ /* 0x000e620008000800 */
[----:B------:R-:W-:Y:S01]  /*5070*/  UMOV UR53, URZ ;  /* 0x000000ff00357c82 */ /* 0x000fe20008000000 */
[----:B------:R-:W-:Y:S01]  /*5080*/  UMOV UR52, URZ ;  /* 0x000000ff00347c82 */ /* 0x000fe20008000000 */
[----:B----4-:R-:W-:Y:S01]  /*5090*/  IADD3 R37, PT, PT, R0, R37, RZ ;  /* 0x0000002500257210 */ /* 0x010fe20007ffe0ff */
[----:B-123--:R-:W-:-:S07]  /*50a0*/  IMAD.U32 R0, RZ, RZ, UR4 ;  /* 0x00000004ff007e24 */ /* 0x00efce000f8e00ff */
.L_x_118:
[C---:B------:R-:W-:Y:S02]  /*50b0*/  LEA R3, R90.reuse, UR47, 0x3 ;  /* 0x0000002f5a037c11 */ /* 0x040fe4000f8e18ff */
[----:B------:R-:W-:Y:S02]  /*50c0*/  SHF.L.U32 R0, R93, 0x1f, RZ ;  /* 0x0000001f5d007819 */ /* 0x000fe400000006ff */
[----:B------:R-:W-:Y:S02]  /*50d0*/  LEA R5, R90, UR47, 0x4 ;  /* 0x0000002f5a057c11 */ /* 0x000fe4000f8e20ff */
[----:B-1----:R-:W1:Y:S02]  /*50e0*/  SYNCS.PHASECHK.TRANS64.TRYWAIT P0, [R3+URZ+0x90], R0 ;  /* 0x00009000030075a7 */ /* 0x002e6400080011ff */
[----:B-1----:R-:W-:Y:S05]  /*50f0*/  @!P0 BRA `(.L_x_88) ;  /* 0x00000034001c8947 */ /* 0x002fea0003800000 */
.L_x_162:
        /* <DEDUP_REMOVED lines=8> */
[----:B--2---:R-:W-:Y:S11]  /*5180*/  LOP3.LUT P0, RZ, R6, 0x1, RZ, 0xc0, !PT ;  /* 0x0000000106ff7812 */ /* 0x004ff6000780c0ff */
[----:B------:R-:W-:Y:S02]  /*5190*/  @!UPT UIADD3 URZ, UPT, UPT, URZ, URZ, URZ ;  /* 0x000000fffffff290 */ /* 0x000fe4000fffe0ff */
[----:B---3--:R-:W-:Y:S01]  /*51a0*/  VOTEU.ANY UP1, P0 ;  /* 0x0000000000ff7886 */ /* 0x008fe20000020100 */
[----:B------:R-:W-:Y:S01]  /*51b0*/  PLOP3.LUT P0, PT, PT, PT, UP1, 0x80, 0x8 ;  /* 0x000000000008781c */ /* 0x000fe20003f0f018 */
[----:B------:R-:W-:Y:S06]  /*51c0*/  UP2UR UR4, UPR, URZ, 0x2 ;  /* 0x00000002ff047883 */ /* 0x000fec0008000000 */
[----:B------:R-:W-:Y:S06]  /*51d0*/  IMAD.U32 R100, RZ, RZ, UR4 ;  /* 0x00000004ff647e24 */ /* 0x000fec000f8e00ff */
[----:B-1----:R-:W-:Y:S02]  /*51e0*/  @P0 SHF.R.U32.HI R0, RZ, 0x10, R5 ;  /* 0x00000010ff000819 */ /* 0x002fe40000011605 */
        /* <DEDUP_REMOVED lines=12> */
[----:B------:R-:W2:Y:S01]  /*52b0*/  LDCU UR12, c[0x0][0xb20] ;  /* 0x00016400ff0c77ac */ /* 0x000ea20008000800 */
[----:B------:R-:W-:Y:S02]  /*52c0*/  UIMAD.WIDE.U32 UR4, UR55, UR59, URZ ;  /* 0x0000003b370472a5 */ /* 0x000fe4000f8e00ff */
[----:B------:R-:W-:Y:S02]  /*52d0*/  UIMAD.WIDE.U32 UR6, UR62, UR56, URZ ;  /* 0x000000383e0672a5 */ /* 0x000fe4000f8e00ff */
[----:B------:R-:W-:Y:S02]  /*52e0*/  UISETP.NE.AND UP0, UPT, UR58, 0x1, UPT ;  /* 0x000000013a00788c */ /* 0x000fe4000bf05270 */
[----:B------:R-:W-:Y:S02]  /*52f0*/  UIMAD.WIDE.U32 UR8, UR37, UR59, URZ ;  /* 0x0000003b250872a5 */ /* 0x000fe4000f8e00ff */
[----:B------:R-:W-:Y:S02]  /*5300*/  UIMAD.WIDE.U32 UR10, UR38, UR56, URZ ;  /* 0x00000038260a72a5 */ /* 0x000fe4000f8e00ff */
[----:B------:R-:W-:Y:S02]  /*5310*/  UISETP.NE.AND UP1, UPT, UR41, 0x1, UPT ;  /* 0x000000012900788c */ /* 0x000fe4000bf25270 */
[----:B------:R-:W-:Y:S01]  /*5320*/  UISETP.NE.AND UP2, UPT, UR40, 0x1, UPT ;  /* 0x000000012800788c */ /* 0x000fe2000bf45270 */
[----:B------:R-:W-:Y:S02]  /*5330*/  UMOV UR4, UR5 ;  /* 0x0000000500047c82 */ /* 0x000fe40008000000 */
[----:B--2---:R-:W-:Y:S03]  /*5340*/  USHF.R.U32.HI UR5, URZ, UR12, UR4 ;  /* 0x0000000cff057299 */ /* 0x004fe60008011604 */
[----:B------:R-:W-:Y:S02]  /*5350*/  UMOV UR4, UR7 ;  /* 0x0000000700047c82 */ /* 0x000fe40008000000 */
[----:B------:R-:W-:Y:S02]  /*5360*/  USHF.R.U32.HI UR7, URZ, UR57, UR4 ;  /* 0x00000039ff077299 */ /* 0x000fe40008011604 */
[----:B------:R-:W-:Y:S02]  /*5370*/  USEL UR4, UR55, UR5, !UP0 ;  /* 0x0000000537047287 */ /* 0x000fe4000c000000 */
[----:B------:R-:W-:Y:S01]  /*5380*/  USEL UR7, UR62, UR7, !UP1 ;  /* 0x000000073e077287 */ /* 0x000fe2000c800000 */
[----:B------:R-:W-:Y:S01]  /*5390*/  UMOV UR5, UR9 ;  /* 0x0000000900057c82 */ /* 0x000fe20008000000 */
[----:B------:R-:W-:Y:S02]  /*53a0*/  UIMAD.WIDE.U32 UR8, UR4, UR42, URZ ;  /* 0x0000002a040872a5 */ /* 0x000fe4000f8e00ff */
[----:B------:R-:W-:Y:S03]  /*53b0*/  USHF.R.U32.HI UR6, URZ, UR12, UR5 ;  /* 0x0000000cff067299 */ /* 0x000fe60008011605 */
[----:B------:R-:W-:Y:S01]  /*53c0*/  UMOV UR5, UR11 ;  /* 0x0000000b00057c82 */ /* 0x000fe20008000000 */
[----:B------:R-:W-:Y:S02]  /*53d0*/  UIMAD.WIDE.U32 UR10, UR7, UR42, URZ ;  /* 0x0000002a070a72a5 */ /* 0x000fe4000f8e00ff */
[----:B------:R-:W-:Y:S02]  /*53e0*/  USHF.R.U32.HI UR12, URZ, UR57, UR5 ;  /* 0x00000039ff0c7299 */ /* 0x000fe40008011605 */
[----:B------:R-:W-:Y:S01]  /*53f0*/  USEL UR6, UR37, UR6, !UP0 ;  /* 0x0000000625067287 */ /* 0x000fe2000c000000 */
[----:B------:R-:W-:Y:S02]  /*5400*/  UMOV UR5, UR9 ;  /* 0x0000000900057c82 */ /* 0x000fe40008000000 */
[----:B------:R-:W-:Y:S01]  /*5410*/  UMOV UR10, UR11 ;  /* 0x0000000b000a7c82 */ /* 0x000fe20008000000 */
[----:B------:R-:W-:Y:S02]  /*5420*/  @UP2 USHF.R.U32.HI UR4, URZ, UR43, UR5 ;  /* 0x0000002bff042299 */ /* 0x000fe40008011605 */
[----:B------:R-:W-:Y:S02]  /*5430*/  @UP2 USHF.R.U32.HI UR7, URZ, UR43, UR10 ;  /* 0x0000002bff072299 */ /* 0x000fe4000801160a */
[----:B------:R-:W-:Y:S02]  /*5440*/  UIMAD UR4, UR40, UR4, URZ ;  /* 0x00000004280472a4 */ /* 0x000fe4000f8e02ff */
[----:B------:R-:W-:Y:S02]  /*5450*/  UIMAD.WIDE.U32 UR10, UR6, UR42, URZ ;  /* 0x0000002a060a72a5 */ /* 0x000fe4000f8e00ff */
[----:B------:R-:W-:Y:S02]  /*5460*/  USEL UR5, UR38, UR12, !UP1 ;  /* 0x0000000c26057287 */ /* 0x000fe4000c800000 */
[----:B------:R-:W-:Y:S02]  /*5470*/  UIMAD UR8, UR40, UR7, URZ ;  /* 0x00000007280872a4 */ /* 0x000fe4000f8e02ff */
[----:B------:R-:W-:Y:S03]  /*5480*/  UISETP.GE.AND UP0, UPT, UR6, UR4, UPT ;  /* 0x000000040600728c */ /* 0x000fe6000bf06270 */
[----:B------:R-:W-:Y:S01]  /*5490*/  UMOV UR4, UR11 ;  /* 0x0000000b00047c82 */ /* 0x000fe20008000000 */
[----:B------:R-:W-:Y:S02]  /*54a0*/  UISETP.GE.OR UP0, UPT, UR5, UR8, UP0 ;  /* 0x000000080500728c */ /* 0x000fe40008706670 */
[----:B------:R-:W-:Y:S02]  /*54b0*/  USHF.R.U32.HI UR4, URZ, UR43, UR4 ;  /* 0x0000002bff047299 */ /* 0x000fe40008011604 */
[----:B------:R-:W-:Y:S02]  /*54c0*/  UIMAD.WIDE.U32 UR8, UR5, UR42, URZ ;  /* 0x0000002a050872a5 */ /* 0x000fe4000f8e00ff */
[----:B------:R-:W-:Y:S02]  /*54d0*/  USEL UR11, UR6, UR4, !UP2 ;  /* 0x00000004060b7287 */ /* 0x000fe4000d000000 */
[----:B------:R-:W-:Y:S02]  /*54e0*/  UIADD3 UR8, UPT, UPT, -UR5, URZ, URZ ;  /* 0x000000ff05087290 */ /* 0x000fe4000fffe1ff */
[----:B------:R-:W-:Y:S01]  /*54f0*/  UIADD3 UR10, UPT, UPT, -UR11, URZ, URZ ;  /* 0x000000ff0b0a7290 */ /* 0x000fe2000fffe1ff */
[----:B------:R-:W-:Y:S01]  /*5500*/  @!UP0 UMOV UR4, UR9 ;  /* 0x0000000900048c82 */ /* 0x000fe20008000000 */
[----:B------:R-:W-:Y:S02]  /*5510*/  UIADD3 UR9, UPT, UPT, -UR6, URZ, URZ ;  /* 0x000000ff06097290 */ /* 0x000fe4000fffe1ff */
[----:B------:R-:W-:Y:S02]  /*5520*/  @!UP0 USHF.R.U32.HI UR4, URZ, UR43, UR4 ;  /* 0x0000002bff048299 */ /* 0x000fe40008011604 */
[----:B------:R-:W-:Y:S02]  /*5530*/  UIMAD UR10, UR40, UR10, UR6 ;  /* 0x0000000a280a72a4 */ /* 0x000fe4000f8e0206 */
[----:B------:R-:W-:Y:S04]  /*5540*/  @!UP0 USEL UR4, UR5, UR4, !UP2 ;  /* 0x0000000405048287 */ /* 0x000fe8000d000000 */
[----:B------:R-:W-:Y:S02]  /*5550*/  @!UP0 UIMAD UR10, UR7, UR10, UR4 ;  /* 0x0000000a070a82a4 */ /* 0x000fe4000f8e0204 */
[----:B------:R-:W-:Y:S02]  /*5560*/  @!UP0 UIADD3 UR11, UPT, UPT, UR11, -UR4, URZ ;  /* 0x800000040b0b8290 */ /* 0x000fe4000fffe0ff */
[----:B------:R-:W-:Y:S02]  /*5570*/  UIMAD UR7, UR41, UR8, UR38 ;  /* 0x00000008290772a4 */ /* 0x000fe4000f8e0226 */
[----:B------:R-:W-:Y:S02]  /*5580*/  @!UP0 UIMAD UR6, UR11, UR40, UR5 ;  /* 0x000000280b0682a4 */ /* 0x000fe4000f8e0205 */
[----:B------:R-:W-:Y:S01]  /*5590*/  UIMAD UR4, UR58, UR9, UR37 ;  /* 0x000000093a0472a4 */ /* 0x000fe2000f8e0225 */
[----:B------:R-:W-:Y:S02]  /*55a0*/  @!UP0 UMOV UR5, UR10 ;  /* 0x0000000a00058c82 */ /* 0x000fe40008000000 */
[----:B------:R-:W-:Y:S02]  /*55b0*/  UIMAD UR38, UR5, UR41, UR7 ;  /* 0x00000029052672a4 */ /* 0x000fe4000f8e0207 */
[----:B------:R-:W-:Y:S11]  /*55c0*/  UIMAD UR37, UR6, UR58, UR4 ;  /* 0x0000003a062572a4 */ /* 0x000ff6000f8e0204 */
[----:B------:R-:W-:Y:S01]  /*55d0*/  @!UPT UIADD3 URZ, UPT, UPT, URZ, URZ, URZ ;  /* 0x000000fffffff290 */ /* 0x000fe2000fffe0ff */
.L_x_89:
[----:B------:R-:W-:Y:S01]  /*55e0*/  UISETP.NE.AND UP0, UPT, UR39, 0x1, UPT ;  /* 0x000000012700788c */ /* 0x000fe2000bf05270 */
[----:B------:R-:W-:Y:S01]  /*55f0*/  IADD3 R90, PT, PT, R90, 0x1, RZ ;  /* 0x000000015a5a7810 */ /* 0x000fe20007ffe0ff */
[----:B------:R-:W-:Y:S02]  /*5600*/  UIADD3 UR11, UPT, UPT, UR47, 0x200, URZ ;  /* 0x000002002f0b7890 */ /* 0x000fe4000fffe0ff */
[----:B------:R-:W-:Y:S02]  /*5610*/  USHF.L.U32 UR50, UR25, 0x7, URZ ;  /* 0x0000000719327899 */ /* 0x000fe400080006ff */
[----:B------:R-:W-:Y:S05]  /*5620*/  USHF.L.U32 UR49, UR30, 0x6, URZ ;  /* 0x000000061e317899 */ /* 0x000fea00080006ff */
[----:B------:R-:W2:Y:S01]  /*5630*/  @!UP0 LDCU.128 UR12, c[0x0][0xb10] ;  /* 0x00016200ff0c87ac */ /* 0x000ea20008000c00 */
[----:B------:R-:W3:Y:S01]  /*5640*/  @!UP0 LDCU UR5, c[0x0][0xb0c] ;  /* 0x00016180ff0587ac */ /* 0x000ee20008000800 */
[----:B------:R-:W4:Y:S01]  /*5650*/  @!UP0 LDCU UR10, c[0x0][0xb20] ;  /* 0x00016400ff0a87ac */ /* 0x000f220008000800 */
[----:B--2---:R-:W-:Y:S02]  /*5660*/  UIMAD.WIDE.U32 UR8, UR38, UR12, URZ ;  /* 0x0000000c260872a5 */ /* 0x004fe4000f8e00ff */
[----:B------:R-:W-:Y:S02]  /*5670*/  UIMAD.WIDE.U32 UR6, UR37, UR15, URZ ;  /* 0x0000000f250672a5 */ /* 0x000fe4000f8e00ff */
[----:B------:R-:W-:Y:S03]  /*5680*/  @!UP0 UISETP.NE.AND UP1, UPT, UR14, 0x1, UPT ;  /* 0x000000010e00888c */ /* 0x000fe6000bf25270 */
[----:B------:R-:W-:Y:S01]  /*5690*/  @!UP0 UMOV UR4, UR9 ;  /* 0x0000000900048c82 */ /* 0x000fe20008000000 */
[----:B---3--:R-:W-:Y:S02]  /*56a0*/  @!UP0 UISETP.NE.AND UP2, UPT, UR5, 0x1, UPT ;  /* 0x000000010500888c */ /* 0x008fe4000bf45270 */
[----:B------:R-:W-:Y:S01]  /*56b0*/  @!UP0 USHF.R.U32.HI UR4, URZ, UR13, UR4 ;  /* 0x0000000dff048299 */ /* 0x000fe20008011604 */
[----:B------:R-:W-:Y:S02]  /*56c0*/  @!UP0 UMOV UR6, UR7 ;  /* 0x0000000700068c82 */ /* 0x000fe40008000000 */
[----:B----4-:R-:W-:Y:S02]  /*56d0*/  @!UP0 USHF.R.U32.HI UR6, URZ, UR10, UR6 ;  /* 0x0000000aff068299 */ /* 0x010fe40008011606 */
[----:B------:R-:W-:Y:S02]  /*56e0*/  @!UP0 USEL UR7, UR38, UR4, !UP2 ;  /* 0x0000000426078287 */ /* 0x000fe4000d000000 */
[----:B------:R-:W-:Y:S04]  /*56f0*/  @!UP0 USEL UR6, UR37, UR6, !UP1 ;  /* 0x0000000625068287 */ /* 0x000fe8000c800000 */
[----:B------:R-:W-:Y:S02]  /*5700*/  @!UP0 UIADD3 UR4, UPT, UPT, -UR7, UR6, URZ ;  /* 0x0000000607048290 */ /* 0x000fe4000fffe1ff */
[----:B------:R-:W-:Y:S02]  /*5710*/  @!UP0 UIADD3 UR6, UPT, UPT, UR7, -UR6, URZ ;  /* 0x8000000607068290 */ /* 0x000fe4000fffe0ff */
[----:B------:R-:W-:Y:S02]  /*5720*/  @!UP0 UIMAD UR38, UR4, UR5, UR38 ;  /* 0x00000005042682a4 */ /* 0x000fe4000f8e0226 */
[----:B------:R-:W-:Y:S02]  /*5730*/  @!UP0 UIMAD UR37, UR6, UR14, UR37 ;  /* 0x0000000e062582a4 */ /* 0x000fe4000f8e0225 */
[----:B------:R-:W-:Y:S09]  /*5740*/  ULOP3.LUT UP0, URZ, UR11, 0x1b0, URZ, 0xc0, !UPT ;  /* 0x000001b00bff7892 */ /* 0x000ff2000f80c0ff */
[----:B------:R-:W-:Y:S05]  /*5750*/  BRA.U !UP0, `(.L_x_90) ;  /* 0x00000001087c7547 */ /* 0x000fea000b800000 */
[----:B------:R-:W2:Y:S01]  /*5760*/  LDCU.64 UR8, c[0x4][0x80] ;  /* 0x01001000ff0877ac */ /* 0x000ea20008000a00 */
[----:B------:R-:W-:Y:S01]  /*5770*/  MOV R2, 0x0 ;  /* 0x0000000000027802 */ /* 0x000fe20000000f00 */
[----:B------:R-:W-:Y:S02]  /*5780*/  HFMA2 R12, -RZ, RZ, 0, 5.9604644775390625e-08 ;  /* 0x00000001ff0c7431 */ /* 0x000fe400000001ff */
[----:B------:R-:W-:Y:S01]  /*5790*/  IMAD.MOV.U32 R8, RZ, RZ, 0x70 ;  /* 0x00000070ff087424 */ /* 0x000fe200078e00ff */
[----:B------:R3:W4:Y:S01]  /*57a0*/  LDC.64 R14, c[0x4][R2] ;  /* 0x01000000020e7b82 */ /* 0x0007220000000a00 */
[----:B------:R-:W1:Y:S01]  /*57b0*/  LDCU.64 UR6, c[0x4][0x88] ;  /* 0x01001100ff0677ac */ /* 0x000e620008000a00 */
[----:B------:R-:W-:Y:S01]  /*57c0*/  IMAD.MOV.U32 R13, RZ, RZ, RZ ;  /* 0x000000ffff0d7224 */ /* 0x000fe200078e00ff */
[----:B------:R-:W1:Y:S01]  /*57d0*/  LDCU.64 UR4, c[0x4][0x8] ;  /* 0x01000100ff0477ac */ /* 0x000e620008000a00 */
[----:B--2---:R-:W-:Y:S01]  /*57e0*/  MOV R5, UR9 ;  /* 0x0000000900057c02 */ /* 0x004fe20008000f00 */
[----:B------:R-:W-:Y:S01]  /*57f0*/  IMAD.U32 R4, RZ, RZ, UR8 ;  /* 0x00000008ff047e24 */ /* 0x000fe2000f8e00ff */
[----:B-1----:R-:W-:Y:S01]  /*5800*/  MOV R7, UR7 ;  /* 0x0000000700077c02 */ /* 0x002fe20008000f00 */
[----:B------:R-:W-:Y:S01]  /*5810*/  IMAD.U32 R6, RZ, RZ, UR6 ;  /* 0x00000006ff067e24 */ /* 0x000fe2000f8e00ff */
[----:B------:R-:W-:Y:S01]  /*5820*/  MOV R11, UR5 ;  /* 0x00000005000b7c02 */ /* 0x000fe20008000f00 */
[----:B------:R-:W-:Y:S02]  /*5830*/  IMAD.U32 R10, RZ, RZ, UR4 ;  /* 0x00000004ff0a7e24 */ /* 0x000fe4000f8e00ff */
[----:B------:R-:W-:Y:S07]  /*5840*/  LEPC R20, `(.L_x_91) ;  /* 0x000000001014794e */ /* 0x000fee0000000000 */
[----:B---345:R-:W-:Y:S05]  /*5850*/  CALL.ABS.NOINC R14 ;  /* 0x000000000e007343 */ /* 0x038fea0003c00000 */
.L_x_91:
[----:B------:R-:W1:Y:S01]  /*5860*/  LDCU.64 UR8, c[0x4][0x80] ;  /* 0x01001000ff0877ac */ /* 0x000e620008000a00 */
[----:B------:R-:W2:Y:S01]  /*5870*/  LDC.64 R2, c[0x4][R2] ;  /* 0x0100000002027b82 */ /* 0x000ea20000000a00 */
[----:B------:R-:W-:Y:S02]  /*5880*/  HFMA2 R12, -RZ, RZ, 0, 5.9604644775390625e-08 ;  /* 0x00000001ff0c7431 */ /* 0x000fe400000001ff */
[----:B------:R-:W-:Y:S02]  /*5890*/  IMAD.MOV.U32 R8, RZ, RZ, 0x70 ;  /* 0x00000070ff087424 */ /* 0x000fe400078e00ff */
[----:B------:R-:W-:Y:S01]  /*58a0*/  IMAD.MOV.U32 R13, RZ, RZ, RZ ;  /* 0x000000ffff0d7224 */ /* 0x000fe200078e00ff */
[----:B------:R-:W3:Y:S01]  /*58b0*/  LDCU.64 UR6, c[0x4][0x88] ;  /* 0x01001100ff0677ac */ /* 0x000ee20008000a00 */
[----:B------:R-:W4:Y:S01]  /*58c0*/  LDCU.64 UR4, c[0x4][0x8] ;  /* 0x01000100ff0477ac */ /* 0x000f220008000a00 */
[----:B-1----:R-:W-:Y:S02]  /*58d0*/  MOV R4, UR8 ;  /* 0x0000000800047c02 */ /* 0x002fe40008000f00 */
[----:B------:R-:W-:Y:S02]  /*58e0*/  MOV R5, UR9 ;  /* 0x0000000900057c02 */ /* 0x000fe40008000f00 */
[----:B---3--:R-:W-:Y:S01]  /*58f0*/  MOV R7, UR7 ;  /* 0x0000000700077c02 */ /* 0x008fe20008000f00 */
[----:B------:R-:W-:Y:S01]  /*5900*/  IMAD.U32 R6, RZ, RZ, UR6 ;  /* 0x00000006ff067e24 */ /* 0x000fe2000f8e00ff */
[----:B----4-:R-:W-:Y:S01]  /*5910*/  MOV R11, UR5 ;  /* 0x00000005000b7c02 */ /* 0x010fe20008000f00 */
[----:B------:R-:W-:Y:S02]  /*5920*/  IMAD.U32 R10, RZ, RZ, UR4 ;  /* 0x00000004ff0a7e24 */ /* 0x000fe4000f8e00ff */
[----:B------:R-:W-:Y:S07]  /*5930*/  LEPC R20, `(.L_x_90) ;  /* 0x000000001014794e */ /* 0x000fee0000000000 */
[----:B--2---:R-:W-:Y:S05]  /*5940*/  CALL.ABS.NOINC R2 ;  /* 0x0000000002007343 */ /* 0x004fea0003c00000 */
.L_x_90:
[----:B------:R-:W-:Y:S02]  /*5950*/  R2UR UR6, R88 ;  /* 0x00000000580672ca */ /* 0x000fe400000e0000 */
[----:B------:R-:W-:Y:S02]  /*5960*/  R2UR UR5, R99 ;  /* 0x00000000630572ca */ /* 0x000fe400000e0000 */
[----:B------:R-:W-:Y:S02]  /*5970*/  R2UR UR4, R98 ;  /* 0x00000000620472ca */ /* 0x000fe400000e0000 */
[----:B------:R-:W-:Y:S02]  /*5980*/  ISETP.NE.U32.AND P4, PT, R78, RZ, PT ;  /* 0x000000ff4e00720c */ /* 0x000fe40003f85070 */
[----:B------:R-:W-:Y:S02]  /*5990*/  ISETP.NE.U32.AND P2, PT, RZ, UR60, PT ;  /* 0x0000003cff007c0c */ /* 0x000fe4000bf45070 */
[----:B------:R-:W-:Y:S02]  /*59a0*/  ISETP.NE.AND.EX P4, PT, R79, RZ, PT, P4 ;  /* 0x000000ff4f00720c */ /* 0x000fe40003f85340 */
[----:B------:R-:W-:Y:S01]  /*59b0*/  ISETP.NE.AND.EX P2, PT, RZ, UR61, PT, P2 ;  /* 0x0000003dff007c0c */ /* 0x000fe2000bf45320 */
[----:B------:R-:W-:Y:S02]  /*59c0*/  UISETP.NE.AND UP2, UPT, UR6, URZ, UPT ;  /* 0x000000ff0600728c */ /* 0x000fe4000bf45270 */
[----:B------:R-:W-:Y:S04]  /*59d0*/  UISETP.NE.U32.AND UP0, UPT, UR5, URZ, UPT ;  /* 0x000000ff0500728c */ /* 0x000fe8000bf05070 */
[----:B------:R-:W-:Y:S01]  /*59e0*/  UISETP.NE.AND.EX UP1, UPT, UR4, URZ, UPT, UP0 ;  /* 0x000000ff0400728c */ /* 0x000fe2000bf25300 */
[----:B------:R-:W-:Y:S01]  /*59f0*/  PLOP3.LUT P1, PT, PT, PT, UP2, 0x80, 0x8 ;  /* 0x000000000008781c */ /* 0x000fe20003f2f028 */
[----:B------:R-:W-:Y:S03]  /*5a00*/  UPLOP3.LUT UP0, UPT, UPT, UPT, UPT, 0x40, 0x4 ;  /* 0x000000000004789c */ /* 0x000fe60003f0e870 */
[----:B------:R-:W-:Y:S06]  /*5a10*/  @UP2 UPLOP3.LUT UP0, UPT, UPT, UPT, UP1, 0x80, 0x8 ;  /* 0x000000000008289c */ /* 0x000fec0003f0f010 */
[----:B------:R-:W-:Y:S01]  /*5a20*/  PLOP3.LUT P0, PT, PT, PT, UP0, 0x80, 0x8 ;  /* 0x000000000008781c */ /* 0x000fe20003f0f008 */
[----:B------:R-:W-:Y:S01]  /*5a30*/  @!UPT UIADD3 URZ, UPT, UPT, URZ, URZ, URZ ;  /* 0x000000fffffff290 */ /* 0x000fe2000fffe0ff */
[----:B------:R-:W-:Y:S11]  /*5a40*/  BRA.U !UP1, `(.L_x_92) ;  /* 0x0000000109407547 */ /* 0x000ff6000b800000 */
[----:B------:R-:W-:Y:S01]  /*5a50*/  UISETP.NE.U32.AND UP0, UPT, UR60, URZ, UPT ;  /* 0x000000ff3c00728c */ /* 0x000fe2000bf05070 */
[----:B------:R-:W-:Y:S01]  /*5a60*/  R2UR UR6, R99 ;  /* 0x00000000630672ca */ /* 0x000fe200000e0000 */
[----:B------:R-:W2:Y:S01]  /*5a70*/  LDCU.64 UR8, c[0x0][0x358] ;  /* 0x00006b00ff0877ac */ /* 0x000ea20008000a00 */
[----:B------:R-:W-:Y:S02]  /*5a80*/  HFMA2 R84, -RZ, RZ, 0, 5.9604644775390625e-08 ;  /* 0x00000001ff547431 */ /* 0x000fe400000001ff */
[----:B-1----:R-:W-:Y:S01]  /*5a90*/  IMAD.MOV.U32 R0, RZ, RZ, 0x1 ;  /* 0x00000001ff007424 */ /* 0x002fe200078e00ff */
[----:B------:R-:W-:Y:S06]  /*5aa0*/  UISETP.NE.AND.EX UP0, UPT, UR61, URZ, UPT, UP0 ;  /* 0x000000ff3d00728c */ /* 0x000fec000bf05300 */
[----:B------:R-:W-:Y:S05]  /*5ab0*/  PLOP3.LUT P3, PT, PT, PT, UP0, 0x80, 0x8 ;  /* 0x000000000008781c */ /* 0x000fea0003f6f008 */
[----:B------:R-:W1:Y:S01]  /*5ac0*/  @UP0 LDCU.64 UR4, c[0x0][0x888] ;  /* 0x00011100ff0407ac */ /* 0x000e620008000a00 */
[----:B------:R-:W-:Y:S07]  /*5ad0*/  @UP0 UIMAD UR6, UR36, UR6, URZ ;  /* 0x00000006240602a4 */ /* 0x000fee000f8e02ff */
[----:B------:R-:W-:Y:S01]  /*5ae0*/  @!P3 PRMT R84, R0, 0x7610, R84 ;  /* 0x000076100054b816 */ /* 0x000fe20000000054 */
[----:B-1----:R-:W-:Y:S06]  /*5af0*/  @UP0 UIMAD.WIDE UR4, UR6, 0x4, UR4 ;  /* 0x00000004060408a5 */ /* 0x002fec000f8e0204 */
[----:B------:R-:W-:Y:S02]  /*5b00*/  IMAD.U32 R2, RZ, RZ, UR4 ;  /* 0x00000004ff027e24 */ /* 0x000fe4000f8e00ff */
[----:B------:R-:W-:Y:S03]  /*5b10*/  IMAD.U32 R3, RZ, RZ, UR5 ;  /* 0x00000005ff037e24 */ /* 0x000fe6000f8e00ff */
[----:B------:R-:W1:Y:S02]  /*5b20*/  @!UP0 LDCU UR4, c[0x0][0x880] ;  /* 0x00011000ff0487ac */ /* 0x000e640008000800 */
[----:B--2--5:R2:W5:Y:S02]  /*5b30*/  @P3 LDG.E R41, desc[UR8][R2.64] ;  /* 0x0000000802293981 */ /* 0x024564000c1e1900 */
[----:B-12---:R-:W-:Y:S02]  /*5b40*/  @!P3 MOV R41, UR4 ;  /* 0x000000040029bc02 */ /* 0x006fe40008000f00 */
.L_x_92:
[----:B------:R-:W-:Y:S05]  /*5b50*/  @!P4 BRA `(.L_x_93) ;  /* 0x000000000024c947 */ /* 0x000fea0003800000 */
[----:B------:R-:W-:Y:S01]  /*5b60*/  ISETP.NE.U32.AND P3, PT, R76, RZ, PT ;  /* 0x000000ff4c00720c */ /* 0x000fe20003f65070 */
[----:B------:R-:W2:Y:S03]  /*5b70*/  LDCU.64 UR4, c[0x0][0x358] ;  /* 0x00006b00ff0477ac */ /* 0x000ea60008000a00 */
[----:B------:R-:W-:Y:S11]  /*5b80*/  ISETP.NE.AND.EX P3, PT, R77, RZ, PT, P3 ;  /* 0x000000ff4d00720c */ /* 0x000ff60003f65330 */
[----:B------:R-:W-:Y:S02]  /*5b90*/  @!UPT UIADD3 URZ, UPT, UPT, URZ, URZ, URZ ;  /* 0x000000fffffff290 */ /* 0x000fe4000fffe0ff */
[----:B------:R-:W3:Y:S01]  /*5ba0*/  @P3 LDC.64 R2, c[0x0][0x8a8] ;  /* 0x00022a00ff023b82 */ /* 0x000ee20000000a00 */
[----:B-1----:R-:W-:Y:S04]  /*5bb0*/  @P3 IMAD R0, R78, UR36, RZ ;  /* 0x000000244e003c24 */ /* 0x002fe8000f8e02ff */
[----:B---3--:R-:W-:Y:S05]  /*5bc0*/  @P3 IMAD.WIDE R2, R0, 0x4, R2 ;  /* 0x0000000400023825 */ /* 0x008fea00078e0202 */
[----:B--2--5:R2:W5:Y:S02]  /*5bd0*/  @P3 LDG.E R38, desc[UR4][R2.64] ;  /* 0x0000000402263981 */ /* 0x024564000c1e1900 */
[----:B--2---:R-:W3:Y:S02]  /*5be0*/  @!P3 LDC R38, c[0x0][0x8a0] ;  /* 0x00022800ff26bb82 */ /* 0x004ee40000000800 */
.L_x_93:
[----:B-----5:R-:W-:Y:S01]  /*5bf0*/  FSETP.NEU.AND P3, PT, R41, RZ, PT ;  /* 0x000000ff2900720b */ /* 0x020fe20003f6d000 */
[----:B------:R-:W-:Y:S01]  /*5c00*/  ULOP3.LUT UR4, UR54, 0x1, URZ, 0x3c, !UPT ;  /* 0x0000000136047892 */ /* 0x000fe2000f8e3cff */
[----:B------:R-:W-:Y:S01]  /*5c10*/  SEL R5, RZ, 0xffffffff, P2 ;  /* 0xffffffffff057807 */ /* 0x000fe20001000000 */
[----:B------:R-:W-:Y:S01]  /*5c20*/  IMAD.U32 R103, RZ, RZ, UR46 ;  /* 0x0000002eff677e24 */ /* 0x000fe2000f8e00ff */
[----:B------:R-:W-:Y:S01]  /*5c30*/  @P1 LOP3.LUT P2, RZ, R84, 0xff, RZ, 0xc0, !PT ;  /* 0x000000ff54ff1812 */ /* 0x000fe2000784c0ff */
[----:B------:R-:W-:Y:S01]  /*5c40*/  IMAD.SHL.U32 R81, R92, 0x10, RZ ;  /* 0x000000105c517824 */ /* 0x000fe200078e00ff */
[----:B------:R-:W-:Y:S01]  /*5c50*/  @P1 SEL R2, RZ, 0xffffffff, P3 ;  /* 0xffffffffff021807 */ /* 0x000fe20001800000 */
[----:B------:R-:W-:Y:S01]  /*5c60*/  IMAD.U32 R110, RZ, RZ, UR4 ;  /* 0x00000004ff6e7e24 */ /* 0x000fe2000f8e00ff */
[----:B------:R-:W-:Y:S01]  /*5c70*/  LEA R102, R36, UR47, 0x3 ;  /* 0x0000002f24667c11 */ /* 0x000fe2000f8e18ff */
[----:B------:R-:W-:Y:S01]  /*5c80*/  IMAD.SHL.U32 R103, R103, 0x2000, RZ ;  /* 0x0000200067677824 */ /* 0x000fe200078e00ff */
[----:B------:R-:W-:Y:S01]  /*5c90*/  @P0 SEL R2, R5, R2, !P2 ;  /* 0x0000000205020207 */ /* 0x000fe20005000000 */
[----:B------:R-:W-:Y:S01]  /*5ca0*/  IMAD.SHL.U32 R80, R91, 0x10, RZ ;  /* 0x000000105b507824 */ /* 0x000fe200078e00ff */
[----:B------:R-:W-:Y:S01]  /*5cb0*/  SHF.L.U32 R3, R94, 0x1f, RZ ;  /* 0x0000001f5e037819 */ /* 0x000fe200000006ff */
[----:B------:R-:W-:Y:S01]  /*5cc0*/  IMAD.IADD R83, R96, 0x1, R103 ;  /* 0x0000000160537824 */ /* 0x000fe200078e0267 */
[----:B------:R-:W-:Y:S01]  /*5cd0*/  @P1 LOP3.LUT R2, R2, 0x1, RZ, 0xc0, !PT ;  /* 0x0000000102021812 */ /* 0x000fe200078ec0ff */
[----:B------:R-:W-:Y:S01]  /*5ce0*/  BSSY B1, `(.L_x_94) ;  /* 0x0000039000017945 */ /* 0x000fe20003800000 */
[----:B------:R-:W-:Y:S01]  /*5cf0*/  PLOP3.LUT P2, PT, PT, PT, UP1, 0x80, 0x8 ;  /* 0x000000000008781c */ /* 0x000fe20003f4f018 */
[----:B------:R-:W-:Y:S01]  /*5d00*/  IMAD.IADD R82, R83, 0x1, R81 ;  /* 0x0000000153527824 */ /* 0x000fe200078e0251 */
[----:B------:R-:W-:Y:S01]  /*5d10*/  ISETP.NE.U32.OR P5, PT, R2, 0x1, !P1 ;  /* 0x000000010200780c */ /* 0x000fe20004fa5470 */
[----:B------:R-:W-:Y:S01]  /*5d20*/  IMAD.U32 R2, RZ, RZ, UR46 ;  /* 0x0000002eff027e24 */ /* 0x000fe2000f8e00ff */
[----:B------:R-:W-:Y:S01]  /*5d30*/  LOP3.LUT P4, R89, R84, 0xff, RZ, 0xc0, !PT ;  /* 0x000000ff54597812 */ /* 0x000fe2000788c0ff */
[----:B------:R-:W-:Y:S01]  /*5d40*/  IMAD.MOV.U32 R108, RZ, RZ, 0x1 ;  /* 0x00000001ff6c7424 */ /* 0x000fe200078e00ff */
[----:B------:R-:W-:Y:S01]  /*5d50*/  P2R R101, PR, RZ, 0x20 ;  /* 0x00000020ff657803 */ /* 0x000fe20000000000 */
[----:B------:R-:W-:Y:S01]  /*5d60*/  IMAD R39, R36, 0x40, R37 ;  /* 0x0000004024277824 */ /* 0x000fe200078e0225 */
[----:B-1----:R-:W-:Y:S01]  /*5d70*/  LEA R0, R2, UR47, 0x3 ;  /* 0x0000002f02007c11 */ /* 0x002fe2000f8e18ff */
[----:B------:R-:W-:Y:S01]  /*5d80*/  IMAD.U32 R109, RZ, RZ, UR46 ;  /* 0x0000002eff6d7e24 */ /* 0x000fe2000f8e00ff */
[----:B------:R-:W-:Y:S02]  /*5d90*/  SEL R2, RZ, 0xffffffff, P3 ;  /* 0xffffffffff027807 */ /* 0x000fe40001800000 */
[----:B------:R-:W-:Y:S02]  /*5da0*/  CS2R R74, SRZ ;  /* 0x00000000004a7805 */ /* 0x000fe4000001ff00 */
[----:B------:R-:W-:Y:S02]  /*5db0*/  CS2R R72, SRZ ;  /* 0x0000000000487805 */ /* 0x000fe4000001ff00 */
[----:B------:R-:W-:Y:S02]  /*5dc0*/  CS2R R66, SRZ ;  /* 0x0000000000427805 */ /* 0x000fe4000001ff00 */
[----:B------:R-:W-:Y:S02]  /*5dd0*/  @P2 SEL R2, R5, R2, !P4 ;  /* 0x0000000205022207 */ /* 0x000fe40006000000 */
[----:B------:R-:W-:Y:S02]  /*5de0*/  CS2R R64, SRZ ;  /* 0x0000000000407805 */ /* 0x000fe4000001ff00 */
[----:B------:R-:W-:Y:S02]  /*5df0*/  @P5 SHF.L.U32 R7, R110, 0x1f, RZ ;  /* 0x0000001f6e075819 */ /* 0x000fe400000006ff */
[----:B------:R-:W-:Y:S02]  /*5e00*/  CS2R R58, SRZ ;  /* 0x00000000003a7805 */ /* 0x000fe4000001ff00 */
[----:B------:R-:W-:Y:S02]  /*5e10*/  LOP3.LUT R2, R2, 0x1, RZ, 0xc0, !PT ;  /* 0x0000000102027812 */ /* 0x000fe400078ec0ff */
[----:B------:R-:W-:Y:S01]  /*5e20*/  CS2R R56, SRZ ;  /* 0x0000000000387805 */ /* 0x000fe2000001ff00 */
[----:B------:R-:W1:Y:S01]  /*5e30*/  @P5 SYNCS.PHASECHK.TRANS64.TRYWAIT P1, [R0+URZ+0x50], R7 ;  /* 0x00005007000055a7 */ /* 0x000e6200080211ff */
[----:B------:R-:W-:Y:S02]  /*5e40*/  CS2R R50, SRZ ;  /* 0x0000000000327805 */ /* 0x000fe4000001ff00 */
[----:B------:R-:W-:Y:S02]  /*5e50*/  ISETP.NE.U32.AND P2, PT, R2, 0x1, PT ;  /* 0x000000010200780c */ /* 0x000fe40003f45070 */
[----:B------:R-:W-:Y:S01]  /*5e60*/  CS2R R48, SRZ ;  /* 0x0000000000307805 */ /* 0x000fe2000001ff00 */
[----:B------:R-:W-:Y:S01]  /*5e70*/  IMAD.IADD R47, R83, 0x1, R80 ;  /* 0x00000001532f7824 */ /* 0x000fe200078e0250 */
[----:B------:R-:W-:Y:S01]  /*5e80*/  P2R R111, PR, RZ, 0x4 ;  /* 0x00000004ff6f7803 */ /* 0x000fe20000000000 */
[----:B------:R-:W-:Y:S01]  /*5e90*/  IMAD.IADD R46, R95, 0x1, R82 ;  /* 0x000000015f2e7824 */ /* 0x000fe200078e0252 */
[----:B------:R2:W4:Y:S01]  /*5ea0*/  SYNCS.PHASECHK.TRANS64.TRYWAIT P0, [R102+URZ+0xb0], R3 ;  /* 0x0000b003660075a7 */ /* 0x00052200080011ff */
[----:B-1----:R-:W-:Y:S01]  /*5eb0*/  @P5 SEL R108, RZ, 0x1, !P1 ;  /* 0x00000001ff6c5807 */ /* 0x002fe20004800000 */
[----:B--2---:R-:W-:Y:S06]  /*5ec0*/  @!P5 BRA `(.L_x_95) ;  /* 0x000000000068d947 */ /* 0x004fec0003800000 */
[----:B------:R-:W-:Y:S01]  /*5ed0*/  ISETP.NE.AND P1, PT, R108, RZ, PT ;  /* 0x000000ff6c00720c */ /* 0x000fe20003f25270 */
[----:B------:R-:W-:Y:S01]  /*5ee0*/  BSSY B0, `(.L_x_96) ;  /* 0x000000d000007945 */ /* 0x000fe20003800000 */
[----:B------:R-:W-:Y:S02]  /*5ef0*/  CS2R R50, SRZ ;  /* 0x0000000000327805 */ /* 0x000fe4000001ff00 */
[----:B------:R-:W-:Y:S02]  /*5f00*/  CS2R R48, SRZ ;  /* 0x0000000000307805 */ /* 0x000fe4000001ff00 */
[----:B------:R-:W-:Y:S02]  /*5f10*/  CS2R R58, SRZ ;  /* 0x00000000003a7805 */ /* 0x000fe4000001ff00 */
[----:B------:R-:W-:Y:S02]  /*5f20*/  CS2R R56, SRZ ;  /* 0x0000000000387805 */ /* 0x000fe4000001ff00 */
[----:B------:R-:W-:Y:S02]  /*5f30*/  CS2R R66, SRZ ;  /* 0x0000000000427805 */ /* 0x000fe4000001ff00 */
[----:B------:R-:W-:Y:S02]  /*5f40*/  CS2R R64, SRZ ;  /* 0x0000000000407805 */ /* 0x000fe4000001ff00 */
[----:B------:R-:W-:Y:S02]  /*5f50*/  CS2R R74, SRZ ;  /* 0x00000000004a7805 */ /* 0x000fe4000001ff00 */
[----:B------:R-:W-:Y:S01]  /*5f60*/  CS2R R72, SRZ ;  /* 0x0000000000487805 */ /* 0x000fe2000001ff00 */
[----:B------:R-:W-:Y:S06]  /*5f70*/  @P1 BRA `(.L_x_97) ;  /* 0x00000000000c1947 */ /* 0x000fec0003800000 */
[----:B------:R-:W-:Y:S04]  /*5f80*/  SHF.L.U32 R5, R110, 0x1f, RZ ;  /* 0x0000001f6e057819 */ /* 0x000fe800000006ff */
[----:B------:R-:W1:Y:S02]  /*5f90*/  SYNCS.PHASECHK.TRANS64.TRYWAIT P1, [R0+URZ+0x50], R5 ;  /* 0x00005005000075a7 */ /* 0x000e6400080211ff */
[----:B-1----:R-:W-:Y:S05]  /*5fa0*/  @!P1 BRA `(.L_x_98) ;  /* 0x0000002400849947 */ /* 0x002fea0003800000 */
.L_x_97:
[----:B------:R-:W-:Y:S05]  /*5fb0*/  BSYNC B0 ;  /* 0x0000000000007941 */ /* 0x000fea0003800000 */
.L_x_96:
[----:B------:R-:W-:Y:S01]  /*5fc0*/  ISETP.NE.AND P1, PT, R111, RZ, PT ;  /* 0x000000ff6f00720c */ /* 0x000fe20003f25270 */
[----:B------:R-:W-:Y:S04]  /*5fd0*/  UIADD3 UR4, UPT, UPT, UR46, 0x1, URZ ;  /* 0x000000012e047890 */ /* 0x000fe8000fffe0ff */
[----:B------:R-:W-:Y:S04]  /*5fe0*/  UISETP.NE.AND UP0, UPT, UR4, 0x3, UPT ;  /* 0x000000030400788c */ /* 0x000fe8000bf05270 */
[----:B------:R-:W-:Y:S02]  /*5ff0*/  USEL UR5, URZ, 0x1, UP0 ;  /* 0x00000001ff057887 */ /* 0x000fe40008000000 */
[----:B------:R-:W-:Y:S02]  /*6000*/  USEL UR4, UR4, URZ, UP0 ;  /* 0x000000ff04047287 */ /* 0x000fe40008000000 */
[----:B------:R2:W1:Y:S02]  /*6010*/  @P1 LDS.128 R48, [R83] ;  /* 0x0000000053301984 */ /* 0x0004640000000c00 */
[----:B------:R-:W-:Y:S02]  /*6020*/  LOP3.LUT R110, R110, UR5, RZ, 0x3c, !PT ;  /* 0x000000056e6e7c12 */ /* 0x000fe4000f8e3cff */
[----:B------:R2:W1:Y:S01]  /*6030*/  @P1 LDS.128 R56, [R82+0x10] ;  /* 0x0000100052381984 */ /* 0x0004620000000c00 */
[----:B------:R-:W-:Y:S03]  /*6040*/  IMAD.U32 R109, RZ, RZ, UR4 ;  /* 0x00000004ff6d7e24 */ /* 0x000fe6000f8e00ff */
[----:B------:R2:W1:Y:S04]  /*6050*/  @P1 LDS.128 R64, [R47+0x20] ;  /* 0x000020002f401984 */ /* 0x0004680000000c00 */
[----:B------:R2:W1:Y:S02]  /*6060*/  @P1 LDS.128 R72, [R46+0x10] ;  /* 0x000010002e481984 */ /* 0x0004640000000c00 */
.L_x_95:
[----:B------:R-:W-:Y:S05]  /*6070*/  BSYNC B1 ;  /* 0x0000000000017941 */ /* 0x000fea0003800000 */
.L_x_94:
[----:B-1----:R-:W-:Y:S04]  /*6080*/  SHF.R.U32.HI R0, RZ, 0x15, R39 ;  /* 0x00000015ff007819 */ /* 0x002fe80000011627 */
[----:B------:R-:W-:Y:S01]  /*6090*/  LOP3.LUT P1, RZ, R0, 0x3, R85, 0x48, !PT ;  /* 0x0000000300ff7812 */ /* 0x000fe20007824855 */
[----:B------:R-:W-:Y:S01]  /*60a0*/  @!UPT UIADD3 URZ, UPT, UPT, URZ, URZ, URZ ;  /* 0x000000fffffff290 */ /* 0x000fe2000fffe0ff */
[----:B----4-:R-:W-:Y:S11]  /*60b0*/  @P0 BRA `(.L_x_99) ;  /* 0x0000000000080947 */ /* 0x010ff60003800000 */
[----:B------:R-:W1:Y:S02]  /*60c0*/  SYNCS.PHASECHK.TRANS64.TRYWAIT P0, [R102+URZ+0xb0], R3 ;  /* 0x0000b003660075a7 */ /* 0x000e6400080011ff */
[----:B-1----:R-:W-:Y:S05]  /*60d0*/  @!P0 BRA `(.L_x_100) ;  /* 0x00000024004c8947 */ /* 0x002fea0003800000 */
.L_x_99:
[----:B------:R-:W-:Y:S05]  /*60e0*/  @!P1 BRA `(.L_x_101) ;  /* 0x0000000000409947 */ /* 0x000fea0003800000 */
[----:B------:R-:W4:Y:S01]  /*60f0*/  LDCU.64 UR8, c[0x4][0x70] ;  /* 0x01000e00ff0877ac */ /* 0x000f220008000a00 */
[----:B-1----:R-:W-:Y:S01]  /*6100*/  MOV R3, 0x0 ;  /* 0x0000000000037802 */ /* 0x002fe20000000f00 */
[----:B------:R-:W-:Y:S02]  /*6110*/  HFMA2 R12, -RZ, RZ, 0, 5.9604644775390625e-08 ;  /* 0x00000001ff0c7431 */ /* 0x000fe400000001ff */
[----:B------:R-:W-:Y:S02]  /*6120*/  IMAD.MOV.U32 R8, RZ, RZ, 0x192 ;  /* 0x00000192ff087424 */ /* 0x000fe400078e00ff */
[----:B------:R-:W-:Y:S01]  /*6130*/  IMAD.MOV.U32 R13, RZ, RZ, RZ ;  /* 0x000000ffff0d7224 */ /* 0x000fe200078e00ff */
[----:B------:R-:W1:Y:S01]  /*6140*/  LDCU.64 UR6, c[0x4][0x78] ;  /* 0x01000f00ff0677ac */ /* 0x000e620008000a00 */
[----:B------:R-:W2:Y:S01]  /*6150*/  LDC.64 R2, c[0x4][R3] ;  /* 0x0100000003027b82 */ /* 0x000ea20000000a00 */
[----:B------:R-:W5:Y:S01]  /*6160*/  LDCU.64 UR4, c[0x4][0x10] ;  /* 0x01000200ff0477ac */ /* 0x000f620008000a00 */
[----:B----4-:R-:W-:Y:S01]  /*6170*/  MOV R5, UR9 ;  /* 0x0000000900057c02 */ /* 0x010fe20008000f00 */
[----:B------:R-:W-:Y:S01]  /*6180*/  IMAD.U32 R4, RZ, RZ, UR8 ;  /* 0x00000008ff047e24 */ /* 0x000fe2000f8e00ff */
[----:B-1----:R-:W-:Y:S01]  /*6190*/  MOV R7, UR7 ;  /* 0x0000000700077c02 */ /* 0x002fe20008000f00 */
[----:B------:R-:W-:Y:S01]  /*61a0*/  IMAD.U32 R6, RZ, RZ, UR6 ;  /* 0x00000006ff067e24 */ /* 0x000fe2000f8e00ff */
[----:B-----5:R-:W-:Y:S01]  /*61b0*/  MOV R11, UR5 ;  /* 0x00000005000b7c02 */ /* 0x020fe20008000f00 */
[----:B------:R-:W-:Y:S02]  /*61c0*/  IMAD.U32 R10, RZ, RZ, UR4 ;  /* 0x00000004ff0a7e24 */ /* 0x000fe4000f8e00ff */
[----:B------:R-:W-:Y:S07]  /*61d0*/  LEPC R20, `(.L_x_101) ;  /* 0x000000001014794e */ /* 0x000fee0000000000 */
[----:B--23--:R-:W-:Y:S05]  /*61e0*/  CALL.ABS.NOINC R2 ;  /* 0x0000000002007343 */ /* 0x00cfea0003c00000 */
.L_x_101:
[----:B------:R-:W-:Y:S05]  /*61f0*/  WARPSYNC.ALL ;  /* 0x0000000000007948 */ /* 0x000fea0003800000 */
[----:B------:R-:W-:Y:S01]  /*6200*/  R2UR UR4, R39 ;  /* 0x00000000270472ca */ /* 0x000fe200000e0000 */
[--C-:B------:R-:W-:Y:S01]  /*6210*/  HADD2.F32 R40, -RZ, R48.reuse.H0_H0 ;  /* 0x20000030ff287230 */ /* 0x100fe20000004100 */
[----:B------:R-:W-:Y:S01]  /*6220*/  ISETP.NE.AND P0, PT, R97, RZ, PT ;  /* 0x000000ff6100720c */ /* 0x000fe20003f05270 */
[----:B------:R-:W-:Y:S01]  /*6230*/  HADD2.F32 R43, -RZ, R48.H1_H1 ;  /* 0x30000030ff2b7230 */ /* 0x000fe20000004100 */
[----:B------:R-:W-:Y:S01]  /*6240*/  BSSY.RECONVERGENT B0, `(.L_x_102) ;  /* 0x0000085000007945 */ /* 0x000fe20003800200 */
[----:B------:R-:W-:Y:S02]  /*6250*/  HADD2.F32 R42, -RZ, R49.H0_H0 ;  /* 0x20000031ff2a7230 */ /* 0x000fe40000004100 */
[----:B------:R-:W-:Y:S02]  /*6260*/  HADD2.F32 R45, -RZ, R51.H0_H0 ;  /* 0x20000033ff2d7230 */ /* 0x000fe40000004100 */
[----:B------:R-:W-:Y:S04]  /*6270*/  HADD2.F32 R44, -RZ, R75.H1_H1 ;  /* 0x3000004bff2c7230 */ /* 0x000fe80000004100 */
[----:B------:R-:W3:Y:S02]  /*6280*/  LDTM.x32 R4, tmem[UR4] ;  /* 0x00000004000479ee */ /* 0x000ee400082c0000 */
[C---:B---3--:R-:W-:Y:S01]  /*6290*/  FMUL R0, R38.reuse, R4 ;  /* 0x0000000426007220 */ /* 0x048fe20000400000 */
[C---:B------:R-:W-:Y:S01]  /*62a0*/  FMUL R2, R38.reuse, R5 ;  /* 0x0000000526027220 */ /* 0x040fe20000400000 */
[C---:B-1----:R-:W-:Y:S01]  /*62b0*/  FMUL R3, R38.reuse, R6 ;  /* 0x0000000626037220 */ /* 0x042fe20000400000 */
[C---:B------:R-:W-:Y:S01]  /*62c0*/  FMUL R7, R38.reuse, R7 ;  /* 0x0000000726077220 */ /* 0x040fe20000400000 */
[C---:B------:R-:W-:Y:S01]  /*62d0*/  FFMA R0, R41.reuse, R40, R0 ;  /* 0x0000002829007223 */ /* 0x040fe20000000000 */
[----:B------:R-:W-:Y:S02]  /*62e0*/  HADD2.F32 R40, -RZ, R49.H1_H1 ;  /* 0x30000031ff287230 */ /* 0x000fe40000004100 */
[C---:B------:R-:W-:Y:S01]  /*62f0*/  FFMA R2, R41.reuse, R43, R2 ;  /* 0x0000002b29027223 */ /* 0x040fe20000000002 */
[C---:B------:R-:W-:Y:S01]  /*6300*/  FFMA R3, R41.reuse, R42, R3 ;  /* 0x0000002a29037223 */ /* 0x040fe20000000003 */
[--C-:B------:R-:W-:Y:S02]  /*6310*/  HADD2.F32 R43, -RZ, R50.reuse.H0_H0 ;  /* 0x20000032ff2b7230 */ /* 0x100fe40000004100 */
[----:B------:R-:W-:Y:S01]  /*6320*/  FMUL R4, R38, R8 ;  /* 0x0000000826047220 */ /* 0x000fe20000400000 */
[----:B------:R-:W-:Y:S01]  /*6330*/  HADD2.F32 R42, -RZ, R50.H1_H1 ;  /* 0x30000032ff2a7230 */ /* 0x000fe20000004100 */
[----:B------:R-:W-:Y:S01]  /*6340*/  F2FP.F16.F32.PACK_AB R52, R2, R0 ;  /* 0x000000000234723e */ /* 0x000fe200000000ff */
[C---:B------:R-:W-:Y:S01]  /*6350*/  FFMA R7, R41.reuse, R40, R7 ;  /* 0x0000002829077223 */ /* 0x040fe20000000007 */
[----:B------:R-:W-:Y:S01]  /*6360*/  FFMA R4, R41, R43, R4 ;  /* 0x0000002b29047223 */ /* 0x000fe20000000004 */
[C---:B------:R-:W-:Y:S01]  /*6370*/  FMUL R5, R38.reuse, R9 ;  /* 0x0000000926057220 */ /* 0x040fe20000400000 */
[C---:B------:R-:W-:Y:S01]  /*6380*/  FMUL R6, R38.reuse, R10 ;  /* 0x0000000a26067220 */ /* 0x040fe20000400000 */
[----:B------:R-:W-:Y:S01]  /*6390*/  HADD2.F32 R40, -RZ, R51.H1_H1 ;  /* 0x30000033ff287230 */ /* 0x000fe20000004100 */
[----:B------:R-:W-:Y:S01]  /*63a0*/  F2FP.F16.F32.PACK_AB R53, R7, R3 ;  /* 0x000000030735723e */ /* 0x000fe200000000ff */
[C---:B------:R-:W-:Y:S01]  /*63b0*/  FFMA R5, R41.reuse, R42, R5 ;  /* 0x0000002a29057223 */ /* 0x040fe20000000005 */
[----:B------:R-:W-:Y:S01]  /*63c0*/  FFMA R6, R41, R45, R6 ;  /* 0x0000002d29067223 */ /* 0x000fe20000000006 */
[C---:B------:R-:W-:Y:S01]  /*63d0*/  FMUL R11, R38.reuse, R11 ;  /* 0x0000000b260b7220 */ /* 0x040fe20000400000 */
[--C-:B------:R-:W-:Y:S02]  /*63e0*/  HADD2.F32 R43, -RZ, R56.reuse.H0_H0 ;  /* 0x20000038ff2b7230 */ /* 0x100fe40000004100 */
[C---:B------:R-:W-:Y:S01]  /*63f0*/  FMUL R8, R38.reuse, R12 ;  /* 0x0000000c26087220 */ /* 0x040fe20000400000 */
[----:B------:R-:W-:Y:S01]  /*6400*/  F2FP.F16.F32.PACK_AB R54, R5, R4 ;  /* 0x000000040536723e */ /* 0x000fe200000000ff */
[C---:B------:R-:W-:Y:S01]  /*6410*/  FFMA R11, R41.reuse, R40, R11 ;  /* 0x00000028290b7223 */ /* 0x040fe2000000000b */
[----:B------:R-:W-:Y:S02]  /*6420*/  HADD2.F32 R40, -RZ, R56.H1_H1 ;  /* 0x30000038ff287230 */ /* 0x000fe40000004100 */
[----:B------:R-:W-:Y:S01]  /*6430*/  FFMA R8, R41, R43, R8 ;  /* 0x0000002b29087223 */ /* 0x000fe20000000008 */
[C---:B------:R-:W-:Y:S01]  /*6440*/  FMUL R9, R38.reuse, R13 ;  /* 0x0000000d26097220 */ /* 0x040fe20000400000 */
[--C-:B------:R-:W-:Y:S01]  /*6450*/  HADD2.F32 R45, -RZ, R57.reuse.H0_H0 ;  /* 0x20000039ff2d7230 */ /* 0x100fe20000004100 */
[----:B------:R-:W-:Y:S01]  /*6460*/  F2FP.F16.F32.PACK_AB R55, R11, R6 ;  /* 0x000000060b37723e */ /* 0x000fe200000000ff */
[C---:B------:R-:W-:Y:S01]  /*6470*/  FMUL R10, R38.reuse, R14 ;  /* 0x0000000e260a7220 */ /* 0x040fe20000400000 */
[----:B------:R-:W-:Y:S02]  /*6480*/  HADD2.F32 R42, -RZ, R57.H1_H1 ;  /* 0x30000039ff2a7230 */ /* 0x000fe40000004100 */
[C---:B------:R-:W-:Y:S01]  /*6490*/  FFMA R9, R41.reuse, R40, R9 ;  /* 0x0000002829097223 */ /* 0x040fe20000000009 */
[C---:B------:R-:W-:Y:S01]  /*64a0*/  FMUL R15, R38.reuse, R15 ;  /* 0x0000000f260f7220 */ /* 0x040fe20000400000 */
[----:B------:R1:W-:Y:S01]  /*64b0*/  STS.128 [R83], R52 ;  /* 0x0000003453007388 */ /* 0x0003e20000000c00 */
[----:B------:R-:W-:Y:S01]  /*64c0*/  FFMA R10, R41, R45, R10 ;  /* 0x0000002d290a7223 */ /* 0x000fe2000000000a */
[--C-:B------:R-:W-:Y:S01]  /*64d0*/  HADD2.F32 R40, -RZ, R58.reuse.H0_H0 ;  /* 0x2000003aff287230 */ /* 0x100fe20000004100 */
[----:B------:R-:W-:Y:S01]  /*64e0*/  F2FP.F16.F32.PACK_AB R60, R9, R8 ;  /* 0x00000008093c723e */ /* 0x000fe200000000ff */
[----:B------:R-:W-:Y:S01]  /*64f0*/  FFMA R15, R41, R42, R15 ;  /* 0x0000002a290f7223 */ /* 0x000fe2000000000f */
[C---:B------:R-:W-:Y:S01]  /*6500*/  FMUL R12, R38.reuse, R16 ;  /* 0x00000010260c7220 */ /* 0x040fe20000400000 */
[----:B------:R-:W-:Y:S02]  /*6510*/  HADD2.F32 R42, -RZ, R58.H1_H1 ;  /* 0x3000003aff2a7230 */ /* 0x000fe40000004100 */
[C---:B------:R-:W-:Y:S01]  /*6520*/  FMUL R13, R38.reuse, R17 ;  /* 0x00000011260d7220 */ /* 0x040fe20000400000 */
[--C-:B------:R-:W-:Y:S01]  /*6530*/  HADD2.F32 R43, -RZ, R59.reuse.H0_H0 ;  /* 0x2000003bff2b7230 */ /* 0x100fe20000004100 */
[----:B------:R-:W-:Y:S01]  /*6540*/  F2FP.F16.F32.PACK_AB R61, R15, R10 ;  /* 0x0000000a0f3d723e */ /* 0x000fe200000000ff */
[C---:B------:R-:W-:Y:S01]  /*6550*/  FFMA R12, R41.reuse, R40, R12 ;  /* 0x00000028290c7223 */ /* 0x040fe2000000000c */
[C---:B------:R-:W-:Y:S01]  /*6560*/  FFMA R13, R41.reuse, R42, R13 ;  /* 0x0000002a290d7223 */ /* 0x040fe2000000000d */
[C---:B------:R-:W-:Y:S01]  /*6570*/  FMUL R14, R38.reuse, R18 ;  /* 0x00000012260e7220 */ /* 0x040fe20000400000 */
[----:B------:R-:W-:Y:S02]  /*6580*/  HADD2.F32 R40, -RZ, R59.H1_H1 ;  /* 0x3000003bff287230 */ /* 0x000fe40000004100 */
[C---:B------:R-:W-:Y:S01]  /*6590*/  FMUL R19, R38.reuse, R19 ;  /* 0x0000001326137220 */ /* 0x040fe20000400000 */
[C---:B------:R-:W-:Y:S01]  /*65a0*/  FMUL R16, R38.reuse, R20 ;  /* 0x0000001426107220 */ /* 0x040fe20000400000 */
[C---:B------:R-:W-:Y:S01]  /*65b0*/  FFMA R14, R41.reuse, R43, R14 ;  /* 0x0000002b290e7223 */ /* 0x040fe2000000000e */
[--C-:B------:R-:W-:Y:S02]  /*65c0*/  HADD2.F32 R43, -RZ, R64.reuse.H0_H0 ;  /* 0x20000040ff2b7230 */ /* 0x100fe40000004100 */
[C---:B------:R-:W-:Y:S01]  /*65d0*/  FFMA R19, R41.reuse, R40, R19 ;  /* 0x0000002829137223 */ /* 0x040fe20000000013 */
[----:B------:R-:W-:Y:S02]  /*65e0*/  HADD2.F32 R42, -RZ, R64.H1_H1 ;  /* 0x30000040ff2a7230 */ /* 0x000fe40000004100 */
[C---:B------:R-:W-:Y:S01]  /*65f0*/  FMUL R17, R38.reuse, R21 ;  /* 0x0000001526117220 */ /* 0x040fe20000400000 */
[--C-:B------:R-:W-:Y:S02]  /*6600*/  HADD2.F32 R45, -RZ, R65.reuse.H0_H0 ;  /* 0x20000041ff2d7230 */ /* 0x100fe40000004100 */
[C---:B------:R-:W-:Y:S01]  /*6610*/  FMUL R18, R38.reuse, R22 ;  /* 0x0000001626127220 */ /* 0x040fe20000400000 */
[----:B------:R-:W-:Y:S02]  /*6620*/  HADD2.F32 R40, -RZ, R65.H1_H1 ;  /* 0x30000041ff287230 */ /* 0x000fe40000004100 */
[C---:B------:R-:W-:Y:S01]  /*6630*/  FMUL R23, R38.reuse, R23 ;  /* 0x0000001726177220 */ /* 0x040fe20000400000 */
[C---:B------:R-:W-:Y:S01]  /*6640*/  FFMA R16, R41.reuse, R43, R16 ;  /* 0x0000002b29107223 */ /* 0x040fe20000000010 */
[C---:B------:R-:W-:Y:S01]  /*6650*/  FFMA R17, R41.reuse, R42, R17 ;  /* 0x0000002a29117223 */ /* 0x040fe20000000011 */
[C---:B------:R-:W-:Y:S01]  /*6660*/  FFMA R18, R41.reuse, R45, R18 ;  /* 0x0000002d29127223 */ /* 0x040fe20000000012 */
[C---:B------:R-:W-:Y:S01]  /*6670*/  FFMA R23, R41.reuse, R40, R23 ;  /* 0x0000002829177223 */ /* 0x040fe20000000017 */
[--C-:B------:R-:W-:Y:S02]  /*6680*/  HADD2.F32 R43, -RZ, R66.reuse.H0_H0 ;  /* 0x20000042ff2b7230 */ /* 0x100fe40000004100 */
[C---:B------:R-:W-:Y:S01]  /*6690*/  FMUL R20, R38.reuse, R24 ;  /* 0x0000001826147220 */ /* 0x040fe20000400000 */
        /* <DEDUP_REMOVED lines=9> */
[----:B------:R-:W-:Y:S01]  /*6730*/  FFMA R27, R41, R42, R27 ;  /* 0x0000002a291b7223 */ /* 0x000fe2000000001b */
[--C-:B------:R-:W-:Y:S02]  /*6740*/  HADD2.F32 R40, -RZ, R72.reuse.H0_H0 ;  /* 0x20000048ff287230 */ /* 0x100fe40000004100 */
[C---:B------:R-:W-:Y:S01]  /*6750*/  FMUL R24, R38.reuse, R28 ;  /* 0x0000001c26187220 */ /* 0x040fe20000400000 */
[----:B------:R-:W-:Y:S02]  /*6760*/  HADD2.F32 R42, -RZ, R72.H1_H1 ;  /* 0x30000048ff2a7230 */ /* 0x000fe40000004100 */
[C---:B------:R-:W-:Y:S01]  /*6770*/  FMUL R25, R38.reuse, R29 ;  /* 0x0000001d26197220 */ /* 0x040fe20000400000 */
[--C-:B------:R-:W-:Y:S02]  /*6780*/  HADD2.F32 R43, -RZ, R73.reuse.H0_H0 ;  /* 0x20000049ff2b7230 */ /* 0x100fe40000004100 */
[C---:B------:R-:W-:Y:S01]  /*6790*/  FMUL R26, R38.reuse, R30 ;  /* 0x0000001e261a7220 */ /* 0x040fe20000400000 */
[----:B------:R-:W-:Y:S01]  /*67a0*/  F2FP.F16.F32.PACK_AB R62, R13, R12 ;  /* 0x0000000c0d3e723e */ /* 0x000fe200000000ff */
[----:B------:R-:W-:Y:S01]  /*67b0*/  FFMA R24, R41, R40, R24 ;  /* 0x0000002829187223 */ /* 0x000fe20000000018 */
[----:B------:R-:W-:Y:S01]  /*67c0*/  F2FP.F16.F32.PACK_AB R63, R19, R14 ;  /* 0x0000000e133f723e */ /* 0x000fe200000000ff */
[C---:B------:R-:W-:Y:S01]  /*67d0*/  FFMA R25, R41.reuse, R42, R25 ;  /* 0x0000002a29197223 */ /* 0x040fe20000000019 */
[C---:B------:R-:W-:Y:S01]  /*67e0*/  FFMA R26, R41.reuse, R43, R26 ;  /* 0x0000002b291a7223 */ /* 0x040fe2000000001a */
[----:B------:R-:W-:Y:S02]  /*67f0*/  HADD2.F32 R40, -RZ, R73.H1_H1 ;  /* 0x30000049ff287230 */ /* 0x000fe40000004100 */
[C---:B------:R-:W-:Y:S01]  /*6800*/  FMUL R31, R38.reuse, R31 ;  /* 0x0000001f261f7220 */ /* 0x040fe20000400000 */
[----:B------:R1:W-:Y:S01]  /*6810*/  STS.128 [R82+0x10], R60 ;  /* 0x0000103c52007388 */ /* 0x0003e20000000c00 */
[--C-:B------:R-:W-:Y:S02]  /*6820*/  HADD2.F32 R43, -RZ, R74.reuse.H0_H0 ;  /* 0x2000004aff2b7230 */ /* 0x100fe40000004100 */
[C---:B------:R-:W-:Y:S01]  /*6830*/  FMUL R28, R38.reuse, R32 ;  /* 0x00000020261c7220 */ /* 0x040fe20000400000 */
[----:B------:R-:W-:Y:S02]  /*6840*/  HADD2.F32 R42, -RZ, R74.H1_H1 ;  /* 0x3000004aff2a7230 */ /* 0x000fe40000004100 */
[C---:B------:R-:W-:Y:S01]  /*6850*/  FMUL R29, R38.reuse, R33 ;  /* 0x00000021261d7220 */ /* 0x040fe20000400000 */
[----:B------:R-:W-:Y:S02]  /*6860*/  HADD2.F32 R45, -RZ, R75.H0_H0 ;  /* 0x2000004bff2d7230 */ /* 0x000fe40000004100 */
[C---:B------:R-:W-:Y:S01]  /*6870*/  FMUL R30, R38.reuse, R34 ;  /* 0x00000022261e7220 */ /* 0x040fe20000400000 */
[----:B------:R-:W-:Y:S01]  /*6880*/  FFMA R31, R41, R40, R31 ;  /* 0x00000028291f7223 */ /* 0x000fe2000000001f */
[----:B------:R-:W-:Y:S01]  /*6890*/  FMUL R35, R38, R35 ;  /* 0x0000002326237220 */ /* 0x000fe20000400000 */
[----:B------:R-:W-:Y:S01]  /*68a0*/  F2FP.F16.F32.PACK_AB R68, R17, R16 ;  /* 0x000000101144723e */ /* 0x000fe200000000ff */
[----:B------:R-:W-:Y:S01]  /*68b0*/  FFMA R28, R41, R43, R28 ;  /* 0x0000002b291c7223 */ /* 0x000fe2000000001c */
[----:B------:R-:W-:Y:S01]  /*68c0*/  F2FP.F16.F32.PACK_AB R69, R23, R18 ;  /* 0x000000121745723e */ /* 0x000fe200000000ff */
[----:B------:R-:W-:Y:S01]  /*68d0*/  FFMA R29, R41, R42, R29 ;  /* 0x0000002a291d7223 */ /* 0x000fe2000000001d */
[----:B------:R-:W-:Y:S01]  /*68e0*/  F2FP.F16.F32.PACK_AB R70, R21, R20 ;  /* 0x000000141546723e */ /* 0x000fe200000000ff */
[----:B------:R-:W-:Y:S01]  /*68f0*/  FFMA R30, R41, R45, R30 ;  /* 0x0000002d291e7223 */ /* 0x000fe2000000001e */
[----:B------:R-:W-:Y:S01]  /*6900*/  F2FP.F16.F32.PACK_AB R71, R27, R22 ;  /* 0x000000161b47723e */ /* 0x000fe200000000ff */
[----:B------:R-:W-:Y:S01]  /*6910*/  FFMA R35, R41, R44, R35 ;  /* 0x0000002c29237223 */ /* 0x000fe20000000023 */
[----:B------:R-:W-:Y:S02]  /*6920*/  F2FP.F16.F32.PACK_AB R104, R25, R24 ;  /* 0x000000181968723e */ /* 0x000fe400000000ff */
[----:B------:R-:W-:Y:S01]  /*6930*/  F2FP.F16.F32.PACK_AB R105, R31, R26 ;  /* 0x0000001a1f69723e */ /* 0x000fe200000000ff */
[----:B------:R1:W-:Y:S01]  /*6940*/  STS.128 [R47+0x20], R68 ;  /* 0x000020442f007388 */ /* 0x0003e20000000c00 */
[----:B------:R-:W-:Y:S02]  /*6950*/  F2FP.F16.F32.PACK_AB R106, R29, R28 ;  /* 0x0000001c1d6a723e */ /* 0x000fe400000000ff */
[----:B------:R-:W-:Y:S05]  /*6960*/  F2FP.F16.F32.PACK_AB R107, R35, R30 ;  /* 0x0000001e236b723e */ /* 0x000fea00000000ff */
[----:B------:R1:W-:Y:S01]  /*6970*/  STS.128 [R46+0x10], R104 ;  /* 0x000010682e007388 */ /* 0x0003e20000000c00 */
[----:B------:R-:W-:Y:S01]  /*6980*/  @!PT LDS RZ, [RZ] ;  /* 0x00000000fffff984 */ /* 0x000fe20000000800 */
[----:B------:R-:W-:Y:S01]  /*6990*/  @!PT LDS RZ, [RZ] ;  /* 0x00000000fffff984 */ /* 0x000fe20000000800 */
[----:B------:R-:W-:Y:S01]  /*69a0*/  @!PT LDS RZ, [RZ] ;  /* 0x00000000fffff984 */ /* 0x000fe20000000800 */
[----:B------:R-:W-:Y:S01]  /*69b0*/  @!PT LDS RZ, [RZ] ;  /* 0x00000000fffff984 */ /* 0x000fe20000000800 */
[----:B------:R3:W-:Y:S07]  /*69c0*/  MEMBAR.ALL.CTA ;  /* 0x0000000000007992 */ /* 0x0007ee0000008000 */
[----:B---3--:R-:W3:Y:S02]  /*69d0*/  FENCE.VIEW.ASYNC.S ;  /* 0x00000000000073c6 */ /* 0x008ee40000000000 */
[----:B---3--:R-:W-:Y:S06]  /*69e0*/  BAR.SYNC.DEFER_BLOCKING 0x1, 0x80 ;  /* 0x0042000000007b1d */ /* 0x008fec0000010000 */
[----:B------:R-:W-:Y:S05]  /*69f0*/  @P0 BRA `(.L_x_103) ;  /* 0x0000000000240947 */ /* 0x000fea0003800000 */
[----:B------:R-:W3:Y:S01]  /*6a00*/  LDCU.64 UR6, c[0x0][0x348] ;  /* 0x00006900ff0677ac */ /* 0x000ee20008000a00 */
[----:B------:R-:W-:Y:S01]  /*6a10*/  R2UR UR5, R103 ;  /* 0x00000000670572ca */ /* 0x000fe200000e0000 */
[----:B------:R-:W-:Y:S11]  /*6a20*/  UMOV UR51, UR36 ;  /* 0x0000002400337c82 */ /* 0x000ff60008000000 */
[----:B------:R-:W-:Y:S01]  /*6a30*/  @!UPT UIADD3 URZ, UPT, UPT, URZ, URZ, URZ ;  /* 0x000000fffffff290 */ /* 0x000fe2000fffe0ff */
[----:B------:R-:W-:Y:S02]  /*6a40*/  UIADD3 UR48, UPT, UPT, UR47, 0x200, UR5 ;  /* 0x000002002f307890 */ /* 0x000fe4000fffe005 */
[----:B---3--:R-:W-:Y:S04]  /*6a50*/  UIADD3 UR4, UP0, UPT, UR6, 0x680, URZ ;  /* 0x0000068006047890 */ /* 0x008fe8000ff1e0ff */
[----:B------:R-:W-:Y:S09]  /*6a60*/  UIADD3.X UR5, UPT, UPT, URZ, UR7, URZ, UP0, !UPT ;  /* 0x00000007ff057290 */ /* 0x000ff200087fe4ff */
[----:B------:R3:W-:Y:S02]  /*6a70*/  UTMASTG.3D [UR48], [UR4] ;  /* 0x00000030040073b5 */ /* 0x0007e40008010000 */
[----:B---3--:R0:W-:Y:S02]  /*6a80*/  UTMACMDFLUSH ;  /* 0x00000000000079b7 */ /* 0x0081e40000000000 */
.L_x_103:
[----:B------:R-:W-:Y:S05]  /*6a90*/  BSYNC.RECONVERGENT B0 ;  /* 0x0000000000007941 */ /* 0x000fea0003800200 */
.L_x_102:
[----:B------:R-:W-:Y:S01]  /*6aa0*/  UIADD3 UR44, UPT, UPT, UR46, 0x1, URZ ;  /* 0x000000012e2c7890 */ /* 0x000fe2000fffe0ff */
[----:B------:R-:W-:Y:S03]  /*6ab0*/  BSSY.RECONVERGENT B0, `(.L_x_104) ;  /* 0x0000005000007945 */ /* 0x000fe60003800200 */
[----:B------:R-:W-:Y:S04]  /*6ac0*/  UISETP.NE.AND UP0, UPT, UR44, 0x3, UPT ;  /* 0x000000032c00788c */ /* 0x000fe8000bf05270 */
[----:B------:R-:W-:Y:S01]  /*6ad0*/  USEL UR45, UR44, URZ, UP0 ;  /* 0x000000ff2c2d7287 */ /* 0x000fe20008000000 */
[----:B------:R-:W-:Y:S11]  /*6ae0*/  @P0 BRA `(.L_x_105) ;  /* 0x0000000000040947 */ /* 0x000ff60003800000 */
[----:B------:R-:W-:Y:S04]  /*6af0*/  DEPBAR.LE SB0, 0x1 ;  /* 0x000080400000791a */ /* 0x000fe80000000000 */
.L_x_105:
[----:B------:R-:W-:Y:S05]  /*6b00*/  BSYNC.RECONVERGENT B0 ;  /* 0x0000000000007941 */ /* 0x000fea0003800200 */
.L_x_104:
[----:B------:R-:W-:Y:S01]  /*6b10*/  BAR.SYNC.DEFER_BLOCKING 0x1, 0x80 ;  /* 0x0042000000007b1d */ /* 0x000fe20000010000 */
[----:B------:R-:W-:Y:S01]  /*6b20*/  ISETP.NE.AND P1, PT, R101, RZ, PT ;  /* 0x000000ff6500720c */ /* 0x000fe20003f25270 */
[----:B------:R-:W-:Y:S01]  /*6b30*/  UISETP.NE.AND UP0, UPT, UR53, URZ, UPT ;  /* 0x000000ff3500728c */ /* 0x000fe2000bf05270 */
[----:B------:R-:W-:Y:S11]  /*6b40*/  LEA R3, R109, UR47, 0x3 ;  /* 0x0000002f6d037c11 */ /* 0x000ff6000f8e18ff */
[----:B------:R-:W-:Y:S01]  /*6b50*/  @P1 SHF.L.U32 R4, R110, 0x1f, RZ ;  /* 0x0000001f6e041819 */ /* 0x000fe200000006ff */
[----:B------:R-:W-:Y:S06]  /*6b60*/  BRA.U !UP0, `(.L_x_106) ;  /* 0x0000000108247547 */ /* 0x000fec000b800000 */
[----:B------:R-:W3:Y:S01]  /*6b70*/  S2R R0, SR_CgaCtaId ;  /* 0x0000000000007919 */ /* 0x000ee20000008800 */
[----:B------:R-:W-:Y:S01]  /*6b80*/  IMAD.U32 R2, RZ, RZ, UR52 ;  /* 0x00000034ff027e24 */ /* 0x000fe2000f8e00ff */
[----:B------:R-:W-:Y:S04]  /*6b90*/  UIADD3 UR4, UPT, UPT, UR52, 0x1, URZ ;  /* 0x0000000134047890 */ /* 0x000fe8000fffe0ff */
[----:B------:R-:W-:Y:S01]  /*6ba0*/  @P1 LEA R2, R2, UR47, 0x3 ;  /* 0x0000002f02021c11 */ /* 0x000fe2000f8e18ff */
[----:B------:R-:W-:Y:S04]  /*6bb0*/  UISETP.NE.AND UP0, UPT, UR4, 0x3, UPT ;  /* 0x000000030400788c */ /* 0x000fe8000bf05270 */
[----:B------:R-:W-:Y:S01]  /*6bc0*/  @P1 VIADD R5, R2, 0x68 ;  /* 0x0000006802051836 */ /* 0x000fe20000000000 */
[----:B------:R-:W-:Y:S04]  /*6bd0*/  USEL UR52, UR4, URZ, UP0 ;  /* 0x000000ff04347287 */ /* 0x000fe80008000000 */
[----:B---3--:R-:W-:Y:S04]  /*6be0*/  @P1 PRMT R0, R0, 0x654, R5 ;  /* 0x0000065400001816 */ /* 0x008fe80000000005 */
[----:B------:R3:W-:Y:S04]  /*6bf0*/  @P1 SYNCS.ARRIVE.TRANS64.RED.A1T0 RZ, [R0+URZ], RZ ;  /* 0x000000ff00ff19a7 */ /* 0x0007e800081004ff */
.L_x_106:
[----:B------:R-:W4:Y:S01]  /*6c00*/  @P1 SYNCS.PHASECHK.TRANS64.TRYWAIT P0, [R3+URZ+0x50], R4 ;  /* 0x00005004030015a7 */ /* 0x000f2200080011ff */
[----:B------:R-:W-:Y:S01]  /*6c10*/  BSSY B1, `(.L_x_107) ;  /* 0x0000015000017945 */ /* 0x000fe20003800000 */
[----:B----4-:R-:W-:Y:S03]  /*6c20*/  @P1 SEL R108, RZ, 0x1, !P0 ;  /* 0x00000001ff6c1807 */ /* 0x010fe60004000000 */
[----:B------:R-:W-:Y:S05]  /*6c30*/  @!P1 BRA `(.L_x_108) ;  /* 0x0000000000489947 */ /* 0x000fea0003800000 */
[----:B------:R-:W-:Y:S01]  /*6c40*/  ISETP.NE.AND P1, PT, R111, RZ, PT ;  /* 0x000000ff6f00720c */ /* 0x000fe20003f25270 */
[----:B------:R-:W-:Y:S01]  /*6c50*/  BSSY B0, `(.L_x_109) ;  /* 0x000000a000007945 */ /* 0x000fe20003800000 */
[----:B------:R-:W-:Y:S11]  /*6c60*/  ISETP.NE.AND P0, PT, R108, RZ, PT ;  /* 0x000000ff6c00720c */ /* 0x000ff60003f05270 */
[----:B------:R-:W-:Y:S04]  /*6c70*/  @P1 IMAD R109, R109, 0x2000, R96 ;  /* 0x000020006d6d1824 */ /* 0x000fe800078e0260 */
[----:B------:R-:W-:Y:S01]  /*6c80*/  @P1 IMAD.IADD R4, R81, 0x1, R109 ;  /* 0x0000000151041824 */ /* 0x000fe200078e026d */
[----:B------:R-:W-:Y:S03]  /*6c90*/  @P1 IADD3 R2, PT, PT, R80, R109, RZ ;  /* 0x0000006d50021210 */ /* 0x000fe60007ffe0ff */
[----:B---3--:R-:W-:Y:S01]  /*6ca0*/  @P1 IMAD.IADD R0, R95, 0x1, R4 ;  /* 0x000000015f001824 */ /* 0x008fe200078e0204 */
[----:B------:R-:W-:Y:S06]  /*6cb0*/  @P0 BRA `(.L_x_110) ;  /* 0x00000000000c0947 */ /* 0x000fec0003800000 */
[----:B------:R-:W-:Y:S04]  /*6cc0*/  SHF.L.U32 R110, R110, 0x1f, RZ ;  /* 0x0000001f6e6e7819 */ /* 0x000fe800000006ff */
[----:B------:R-:W3:Y:S02]  /*6cd0*/  SYNCS.PHASECHK.TRANS64.TRYWAIT P0, [R3+URZ+0x50], R110 ;  /* 0x0000506e030075a7 */ /* 0x000ee400080011ff */
[----:B---3--:R-:W-:Y:S05]  /*6ce0*/  @!P0 BRA `(.L_x_111) ;  /* 0x00000018005c8947 */ /* 0x008fea0003800000 */
.L_x_110:
[----:B------:R-:W-:Y:S05]  /*6cf0*/  BSYNC B0 ;  /* 0x0000000000007941 */ /* 0x000fea0003800000 */
.L_x_109:
[----:B------:R-:W-:Y:S11]  /*6d00*/  ISETP.NE.AND P0, PT, R111, RZ, PT ;  /* 0x000000ff6f00720c */ /* 0x000ff60003f05270 */
[----:B------:R-:W-:Y:S02]  /*6d10*/  @!UPT UIADD3 URZ, UPT, UPT, URZ, URZ, URZ ;  /* 0x000000fffffff290 */ /* 0x000fe4000fffe0ff */
[----:B------:R4:W1:Y:S04]  /*6d20*/  @P0 LDS.128 R48, [R109] ;  /* 0x000000006d300984 */ /* 0x0008680000000c00 */
[----:B------:R4:W1:Y:S04]  /*6d30*/  @P0 LDS.128 R64, [R2+0x20] ;  /* 0x0000200002400984 */ /* 0x0008680000000c00 */
[----:B------:R4:W1:Y:S04]  /*6d40*/  @P0 LDS.128 R56, [R4+0x10] ;  /* 0x0000100004380984 */ /* 0x0008680000000c00 */
[----:B------:R4:W1:Y:S02]  /*6d50*/  @P0 LDS.128 R72, [R0+0x10] ;  /* 0x0000100000480984 */ /* 0x0008640000000c00 */
.L_x_108:
[----:B------:R-:W-:Y:S05]  /*6d60*/  BSYNC B1 ;  /* 0x0000000000017941 */ /* 0x000fea0003800000 */
.L_x_107:
[----:B---34-:R-:W-:Y:S05]  /*6d70*/  VIADD R0, R39, 0x20 ;  /* 0x0000002027007836 */ /* 0x018fea0000000000 */
[----:B------:R-:W-:Y:S04]  /*6d80*/  SHF.R.U32.HI R0, RZ, 0x15, R0 ;  /* 0x00000015ff007819 */ /* 0x000fe80000011600 */
[----:B------:R-:W-:Y:S11]  /*6d90*/  LOP3.LUT P0, RZ, R0, 0x3, R85, 0x48, !PT ;  /* 0x0000000300ff7812 */ /* 0x000ff60007804855 */
[----:B------:R-:W-:Y:S02]  /*6da0*/  @!UPT UIADD3 URZ, UPT, UPT, URZ, URZ, URZ ;  /* 0x000000fffffff290 */ /* 0x000fe4000fffe0ff */
[----:B------:R-:W-:Y:S05]  /*6db0*/  @!P0 BRA `(.L_x_112) ;  /* 0x0000000000408947 */ /* 0x000fea0003800000 */
[----:B------:R-:W3:Y:S01]  /*6dc0*/  LDCU.64 UR8, c[0x4][0x70] ;  /* 0x01000e00ff0877ac */ /* 0x000ee20008000a00 */
[----:B------:R-:W-:Y:S01]  /*6dd0*/  MOV R3, 0x0 ;  /* 0x0000000000037802 */ /* 0x000fe20000000f00 */
[----:B------:R-:W-:Y:S02]  /*6de0*/  HFMA2 R12, -RZ, RZ, 0, 5.9604644775390625e-08 ;  /* 0x00000001ff0c7431 */ /* 0x000fe400000001ff */
[----:B------:R-:W-:Y:S02]  /*6df0*/  IMAD.MOV.U32 R8, RZ, RZ, 0x192 ;  /* 0x00000192ff087424 */ /* 0x000fe400078e00ff */
[----:B------:R-:W-:Y:S01]  /*6e00*/  IMAD.MOV.U32 R13, RZ, RZ, RZ ;  /* 0x000000ffff0d7224 */ /* 0x000fe200078e00ff */
[----:B------:R-:W4:Y:S01]  /*6e10*/  LDCU.64 UR6, c[0x4][0x78] ;  /* 0x01000f00ff0677ac */ /* 0x000f220008000a00 */
[----:B------:R-:W1:Y:S01]  /*6e20*/  LDC.64 R2, c[0x4][R3] ;  /* 0x0100000003027b82 */ /* 0x000e620000000a00 */
[----:B------:R-:W5:Y:S01]  /*6e30*/  LDCU.64 UR4, c[0x4][0x10] ;  /* 0x01000200ff0477ac */ /* 0x000f620008000a00 */
[----:B---3--:R-:W-:Y:S01]  /*6e40*/  MOV R5, UR9 ;  /* 0x0000000900057c02 */ /* 0x008fe20008000f00 */
[----:B------:R-:W-:Y:S01]  /*6e50*/  IMAD.U32 R4, RZ, RZ, UR8 ;  /* 0x00000008ff047e24 */ /* 0x000fe2000f8e00ff */
[----:B----4-:R-:W-:Y:S01]  /*6e60*/  MOV R7, UR7 ;  /* 0x0000000700077c02 */ /* 0x010fe20008000f00 */
[----:B------:R-:W-:Y:S01]  /*6e70*/  IMAD.U32 R6, RZ, RZ, UR6 ;  /* 0x00000006ff067e24 */ /* 0x000fe2000f8e00ff */
[----:B-----5:R-:W-:Y:S01]  /*6e80*/  MOV R11, UR5 ;  /* 0x00000005000b7c02 */ /* 0x020fe20008000f00 */
[----:B------:R-:W-:Y:S02]  /*6e90*/  IMAD.U32 R10, RZ, RZ, UR4 ;  /* 0x00000004ff0a7e24 */ /* 0x000fe4000f8e00ff */
[----:B------:R-:W-:Y:S07]  /*6ea0*/  LEPC R20, `(.L_x_112) ;  /* 0x000000001014794e */ /* 0x000fee0000000000 */
[----:B-12---:R-:W-:Y:S05]  /*6eb0*/  CALL.ABS.NOINC R2 ;  /* 0x0000000002007343 */ /* 0x006fea0003c00000 */
.L_x_112:
[----:B------:R-:W-:Y:S01]  /*6ec0*/  ISETP.NE.AND P0, PT, R97, RZ, PT ;  /* 0x000000ff6100720c */ /* 0x000fe20003f05270 */
[----:B------:R-:W-:Y:S05]  /*6ed0*/  WARPSYNC.ALL ;  /* 0x0000000000007948 */ /* 0x000fea0003800000 */
[----:B------:R-:W-:Y:S01]  /*6ee0*/  R2UR UR4, R39 ;  /* 0x00000000270472ca */ /* 0x000fe200000e0000 */
[----:B------:R-:W3:Y:S01]  /*6ef0*/  S2UR UR6, SR_CgaCtaId ;  /* 0x00000000000679c3 */ /* 0x000ee20000008800 */
[----:B------:R-:W-:Y:S01]  /*6f00*/  R2UR UR5, R102 ;  /* 0x00000000660572ca */ /* 0x000fe200000e0000 */
[--C-:B-1----:R-:W-:Y:S01]  /*6f10*/  HADD2.F32 R40, -RZ, R48.reuse.H0_H0 ;  /* 0x20000030ff287230 */ /* 0x102fe20000004100 */
[----:B------:R-:W-:Y:S01]  /*6f20*/  BSSY.RECONVERGENT B0, `(.L_x_113) ;  /* 0x000008f000007945 */ /* 0x000fe20003800200 */
[----:B------:R-:W-:Y:S02]  /*6f30*/  HADD2.F32 R42, -RZ, R48.H1_H1 ;  /* 0x30000030ff2a7230 */ /* 0x000fe40000004100 */
[--C-:B------:R-:W-:Y:S02]  /*6f40*/  HADD2.F32 R43, -RZ, R49.reuse.H0_H0 ;  /* 0x20000031ff2b7230 */ /* 0x100fe40000004100 */
[----:B------:R-:W-:Y:S02]  /*6f50*/  HADD2.F32 R44, -RZ, R49.H1_H1 ;  /* 0x30000031ff2c7230 */ /* 0x000fe40000004100 */
[--C-:B------:R-:W-:Y:S02]  /*6f60*/  HADD2.F32 R45, -RZ, R50.reuse.H0_H0 ;  /* 0x20000032ff2d7230 */ /* 0x100fe40000004100 */
[----:B------:R-:W1:Y:S01]  /*6f70*/  LDTM.x32 R4, tmem[UR4+0x20] ;  /* 0x00002004000479ee */ /* 0x000e6200082c0000 */
[----:B------:R-:W-:Y:S01]  /*6f80*/  NOP ;  /* 0x0000000000007918 */ /* 0x000fe20000000000 */
[----:B------:R-:W-:Y:S01]  /*6f90*/  USHF.L.U32 UR4, UR45, 0xd, URZ ;  /* 0x0000000d2d047899 */ /* 0x000fe200080006ff */
[----:B--2---:R-:W-:Y:S01]  /*6fa0*/  HADD2.F32 R46, -RZ, R50.H1_H1 ;  /* 0x30000032ff2e7230 */ /* 0x004fe20000004100 */
[----:B------:R-:W-:Y:S01]  /*6fb0*/  UIADD3 UR5, UPT, UPT, UR5, 0xd0, URZ ;  /* 0x000000d005057890 */ /* 0x000fe2000fffe0ff */
[--C-:B------:R-:W-:Y:S02]  /*6fc0*/  HADD2.F32 R47, -RZ, R51.reuse.H0_H0 ;  /* 0x20000033ff2f7230 */ /* 0x100fe40000004100 */
[----:B------:R-:W-:Y:S01]  /*6fd0*/  HADD2.F32 R49, -RZ, R51.H1_H1 ;  /* 0x30000033ff317230 */ /* 0x000fe20000004100 */
[----:B------:R-:W-:Y:S01]  /*6fe0*/  IADD3 R103, PT, PT, R96, UR4, RZ ;  /* 0x0000000460677c10 */ /* 0x000fe2000fffe0ff */
[--C-:B------:R-:W-:Y:S02]  /*6ff0*/  HADD2.F32 R48, -RZ, R56.reuse.H0_H0 ;  /* 0x20000038ff307230 */ /* 0x100fe40000004100 */
[----:B------:R-:W-:Y:S01]  /*7000*/  HADD2.F32 R51, -RZ, R56.H1_H1 ;  /* 0x30000038ff337230 */ /* 0x000fe20000004100 */
[-C--:B------:R-:W-:Y:S01]  /*7010*/  IADD3 R102, PT, PT, R81, R103.reuse, RZ ;  /* 0x0000006751667210 */ /* 0x080fe20007ffe0ff */
[--C-:B------:R-:W-:Y:S01]  /*7020*/  HADD2.F32 R50, -RZ, R57.reuse.H0_H0 ;  /* 0x20000039ff327230 */ /* 0x100fe20000004100 */
[----:B------:R-:W-:Y:S01]  /*7030*/  IADD3 R103, PT, PT, R80, R103, RZ ;  /* 0x0000006750677210 */ /* 0x000fe20007ffe0ff */
[----:B------:R-:W-:Y:S01]  /*7040*/  HADD2.F32 R52, -RZ, R57.H1_H1 ;  /* 0x30000039ff347230 */ /* 0x000fe20000004100 */
[----:B------:R-:W-:Y:S01]  /*7050*/  IADD3 R116, PT, PT, R95, R102, RZ ;  /* 0x000000665f747210 */ /* 0x000fe20007ffe0ff */
[--C-:B------:R-:W-:Y:S02]  /*7060*/  HADD2.F32 R53, -RZ, R58.reuse.H0_H0 ;  /* 0x2000003aff357230 */ /* 0x100fe40000004100 */
[----:B------:R-:W-:Y:S02]  /*7070*/  HADD2.F32 R54, -RZ, R58.H1_H1 ;  /* 0x3000003aff367230 */ /* 0x000fe40000004100 */
[--C-:B------:R-:W-:Y:S02]  /*7080*/  HADD2.F32 R55, -RZ, R59.reuse.H0_H0 ;  /* 0x2000003bff377230 */ /* 0x100fe40000004100 */
[----:B------:R-:W-:Y:S01]  /*7090*/  HADD2.F32 R56, -RZ, R59.H1_H1 ;  /* 0x3000003bff387230 */ /* 0x000fe20000004100 */
[----:B---3--:R-:W-:Y:S01]  /*70a0*/  UPRMT UR5, UR6, 0x654, UR5 ;  /* 0x0000065406057896 */ /* 0x008fe20008000005 */
[C---:B-1----:R-:W-:Y:S01]  /*70b0*/  FMUL R4, R38.reuse, R4 ;  /* 0x0000000426047220 */ /* 0x042fe20000400000 */
[C---:B------:R-:W-:Y:S01]  /*70c0*/  FMUL R5, R38.reuse, R5 ;  /* 0x0000000526057220 */ /* 0x040fe20000400000 */
[C---:B------:R-:W-:Y:S01]  /*70d0*/  FMUL R6, R38.reuse, R6 ;  /* 0x0000000626067220 */ /* 0x040fe20000400000 */
[C---:B------:R-:W-:Y:S01]  /*70e0*/  FMUL R7, R38.reuse, R7 ;  /* 0x0000000726077220 */ /* 0x040fe20000400000 */
[C---:B------:R-:W-:Y:S01]  /*70f0*/  FFMA R4, R41.reuse, R40, R4 ;  /* 0x0000002829047223 */ /* 0x040fe20000000004 */
[C---:B------:R-:W-:Y:S01]  /*7100*/  FFMA R5, R41.reuse, R42, R5 ;  /* 0x0000002a29057223 */ /* 0x040fe20000000005 */
[C---:B------:R-:W-:Y:S01]  /*7110*/  FFMA R6, R41.reuse, R43, R6 ;  /* 0x0000002b29067223 */ /* 0x040fe20000000006 */
[----:B------:R-:W-:Y:S01]  /*7120*/  FFMA R7, R41, R44, R7 ;  /* 0x0000002c29077223 */ /* 0x000fe20000000007 */
[----:B------:R-:W-:Y:S01]  /*7130*/  SYNCS.ARRIVE.TRANS64.RED.A1T0 RZ, [UR5], RZ ;  /* 0x000000ffffff79a7 */ /* 0x000fe20008100405 */
[C---:B------:R-:W-:Y:S01]  /*7140*/  FMUL R8, R38.reuse, R8 ;  /* 0x0000000826087220 */ /* 0x040fe20000400000 */
[----:B------:R-:W-:Y:S01]  /*7150*/  F2FP.F16.F32.PACK_AB R80, R5, R4 ;  /* 0x000000040550723e */ /* 0x000fe200000000ff */
[C---:B------:R-:W-:Y:S01]  /*7160*/  FMUL R9, R38.reuse, R9 ;  /* 0x0000000926097220 */ /* 0x040fe20000400000 */
[----:B------:R-:W-:Y:S01]  /*7170*/  F2FP.F16.F32.PACK_AB R81, R7, R6 ;  /* 0x000000060751723e */ /* 0x000fe200000000ff */
[C---:B------:R-:W-:Y:S01]  /*7180*/  FFMA R8, R41.reuse, R45, R8 ;  /* 0x0000002d29087223 */ /* 0x040fe20000000008 */
[C---:B------:R-:W-:Y:S01]  /*7190*/  FMUL R0, R38.reuse, R10 ;  /* 0x0000000a26007220 */ /* 0x040fe20000400000 */
[C---:B------:R-:W-:Y:S01]  /*71a0*/  FFMA R9, R41.reuse, R46, R9 ;  /* 0x0000002e29097223 */ /* 0x040fe20000000009 */
[C---:B------:R-:W-:Y:S01]  /*71b0*/  FMUL R2, R38.reuse, R11 ;  /* 0x0000000b26027220 */ /* 0x040fe20000400000 */
[C---:B------:R-:W-:Y:S01]  /*71c0*/  FMUL R3, R38.reuse, R12 ;  /* 0x0000000c26037220 */ /* 0x040fe20000400000 */
[----:B------:R-:W-:Y:S01]  /*71d0*/  FFMA R0, R41, R47, R0 ;  /* 0x0000002f29007223 */ /* 0x000fe20000000000 */
[C---:B------:R-:W-:Y:S01]  /*71e0*/  FMUL R10, R38.reuse, R13 ;  /* 0x0000000d260a7220 */ /* 0x040fe20000400000 */
[----:B------:R-:W-:Y:S01]  /*71f0*/  F2FP.F16.F32.PACK_AB R82, R9, R8 ;  /* 0x000000080952723e */ /* 0x000fe200000000ff */
[C---:B------:R-:W-:Y:S01]  /*7200*/  FFMA R2, R41.reuse, R49, R2 ;  /* 0x0000003129027223 */ /* 0x040fe20000000002 */
[C---:B------:R-:W-:Y:S01]  /*7210*/  FFMA R3, R41.reuse, R48, R3 ;  /* 0x0000003029037223 */ /* 0x040fe20000000003 */
[C---:B------:R-:W-:Y:S01]  /*7220*/  FFMA R10, R41.reuse, R51, R10 ;  /* 0x00000033290a7223 */ /* 0x040fe2000000000a */
[C---:B------:R-:W-:Y:S01]  /*7230*/  FMUL R11, R38.reuse, R14 ;  /* 0x0000000e260b7220 */ /* 0x040fe20000400000 */
[C---:B------:R-:W-:Y:S01]  /*7240*/  FMUL R15, R38.reuse, R15 ;  /* 0x0000000f260f7220 */ /* 0x040fe20000400000 */
[C---:B------:R-:W-:Y:S01]  /*7250*/  FMUL R12, R38.reuse, R16 ;  /* 0x00000010260c7220 */ /* 0x040fe20000400000 */
[C---:B------:R-:W-:Y:S01]  /*7260*/  FMUL R13, R38.reuse, R17 ;  /* 0x00000011260d7220 */ /* 0x040fe20000400000 */
[C---:B------:R-:W-:Y:S01]  /*7270*/  FFMA R11, R41.reuse, R50, R11 ;  /* 0x00000032290b7223 */ /* 0x040fe2000000000b */
[C---:B------:R-:W-:Y:S01]  /*7280*/  FMUL R14, R38.reuse, R18 ;  /* 0x00000012260e7220 */ /* 0x040fe20000400000 */
[C---:B------:R-:W-:Y:S01]  /*7290*/  FFMA R15, R41.reuse, R52, R15 ;  /* 0x00000034290f7223 */ /* 0x040fe2000000000f */
[--C-:B------:R-:W-:Y:S02]  /*72a0*/  HADD2.F32 R57, -RZ, R64.reuse.H0_H0 ;  /* 0x20000040ff397230 */ /* 0x100fe40000004100 */
[----:B------:R-:W-:Y:S01]  /*72b0*/  FMUL R19, R38, R19 ;  /* 0x0000001326137220 */ /* 0x000fe20000400000 */
[----:B------:R-:W-:Y:S01]  /*72c0*/  F2FP.F16.F32.PACK_AB R83, R2, R0 ;  /* 0x000000000253723e */ /* 0x000fe200000000ff */
[C---:B------:R-:W-:Y:S01]  /*72d0*/  FFMA R12, R41.reuse, R53, R12 ;  /* 0x00000035290c7223 */ /* 0x040fe2000000000c */
[----:B------:R-:W-:Y:S02]  /*72e0*/  HADD2.F32 R58, -RZ, R64.H1_H1 ;  /* 0x30000040ff3a7230 */ /* 0x000fe40000004100 */
[C---:B------:R-:W-:Y:S01]  /*72f0*/  FMUL R16, R38.reuse, R20 ;  /* 0x0000001426107220 */ /* 0x040fe20000400000 */
[C---:B------:R-:W-:Y:S01]  /*7300*/  FFMA R13, R41.reuse, R54, R13 ;  /* 0x00000036290d7223 */ /* 0x040fe2000000000d */
[----:B------:R1:W-:Y:S01]  /*7310*/  STS.128 [R96+UR4], R80 ;  /* 0x0000005060007988 */ /* 0x0003e20008000c04 */
[--C-:B------:R-:W-:Y:S02]  /*7320*/  HADD2.F32 R59, -RZ, R65.reuse.H0_H0 ;  /* 0x20000041ff3b7230 */ /* 0x100fe40000004100 */
[C---:B------:R-:W-:Y:S01]  /*7330*/  FMUL R17, R38.reuse, R21 ;  /* 0x0000001526117220 */ /* 0x040fe20000400000 */
[C---:B------:R-:W-:Y:S01]  /*7340*/  FFMA R14, R41.reuse, R55, R14 ;  /* 0x00000037290e7223 */ /* 0x040fe2000000000e */
[----:B------:R-:W-:Y:S02]  /*7350*/  HADD2.F32 R60, -RZ, R65.H1_H1 ;  /* 0x30000041ff3c7230 */ /* 0x000fe40000004100 */
[C---:B------:R-:W-:Y:S01]  /*7360*/  FMUL R18, R38.reuse, R22 ;  /* 0x0000001626127220 */ /* 0x040fe20000400000 */
[C---:B------:R-:W-:Y:S01]  /*7370*/  FFMA R19, R41.reuse, R56, R19 ;  /* 0x0000003829137223 */ /* 0x040fe20000000013 */
        /* <DEDUP_REMOVED lines=13> */
[----:B------:R-:W-:Y:S01]  /*7450*/  FMUL R27, R38, R27 ;  /* 0x0000001b261b7220 */ /* 0x000fe20000400000 */
[----:B------:R-:W-:Y:S01]  /*7460*/  F2FP.F16.F32.PACK_AB R104, R10, R3 ;  /* 0x000000030a68723e */ /* 0x000fe200000000ff */
[----:B------:R-:W-:Y:S01]  /*7470*/  FFMA R20, R41, R61, R20 ;  /* 0x0000003d29147223 */ /* 0x000fe20000000014 */
[----:B------:R-:W-:Y:S01]  /*7480*/  F2FP.F16.F32.PACK_AB R105, R15, R11 ;  /* 0x0000000b0f69723e */ /* 0x000fe200000000ff */
[----:B------:R-:W-:Y:S01]  /*7490*/  HADD2.F32 R66, -RZ, R72.H1_H1 ;  /* 0x30000048ff427230 */ /* 0x000fe20000004100 */
[----:B------:R-:W-:Y:S01]  /*74a0*/  F2FP.F16.F32.PACK_AB R106, R13, R12 ;  /* 0x0000000c0d6a723e */ /* 0x000fe200000000ff */
[C---:B------:R-:W-:Y:S01]  /*74b0*/  FMUL R24, R38.reuse, R28 ;  /* 0x0000001c26187220 */ /* 0x040fe20000400000 */
[----:B------:R-:W-:Y:S01]  /*74c0*/  F2FP.F16.F32.PACK_AB R107, R19, R14 ;  /* 0x0000000e136b723e */ /* 0x000fe200000000ff */
[C---:B------:R-:W-:Y:S01]  /*74d0*/  FFMA R21, R41.reuse, R62, R21 ;  /* 0x0000003e29157223 */ /* 0x040fe20000000015 */
[--C-:B------:R-:W-:Y:S02]  /*74e0*/  HADD2.F32 R67, -RZ, R73.reuse.H0_H0 ;  /* 0x20000049ff437230 */ /* 0x100fe40000004100 */
[C---:B------:R-:W-:Y:S01]  /*74f0*/  FMUL R25, R38.reuse, R29 ;  /* 0x0000001d26197220 */ /* 0x040fe20000400000 */
[C---:B------:R-:W-:Y:S01]  /*7500*/  FFMA R22, R41.reuse, R63, R22 ;  /* 0x0000003f29167223 */ /* 0x040fe20000000016 */
[----:B------:R1:W-:Y:S01]  /*7510*/  STS.128 [R102+0x10], R104 ;  /* 0x0000106866007388 */ /* 0x0003e20000000c00 */
        /* <DEDUP_REMOVED lines=35> */
[----:B--2---:R-:W2:Y:S02]  /*7750*/  FENCE.VIEW.ASYNC.S ;  /* 0x00000000000073c6 */ /* 0x004ea40000000000 */
[----:B--2---:R-:W-:Y:S06]  /*7760*/  BAR.SYNC.DEFER_BLOCKING 0x1, 0x80 ;  /* 0x0042000000007b1d */ /* 0x004fec0000010000 */
[----:B------:R-:W-:Y:S05]  /*7770*/  @P0 BRA `(.L_x_114) ;  /* 0x0000000000240947 */ /* 0x000fea0003800000 */
[----:B------:R-:W2:Y:S01]  /*7780*/  LDCU.64 UR10, c[0x0][0x348] ;  /* 0x00006900ff0a77ac */ /* 0x000ea20008000a00 */
[----:B------:R-:W-:Y:S02]  /*7790*/  UIADD3 UR9, UPT, UPT, UR49, 0x20, URZ ;  /* 0x0000002031097890 */ /* 0x000fe4000fffe0ff */
[----:B------:R-:W-:Y:S02]  /*77a0*/  UIADD3 UR8, UPT, UPT, UR47, 0x200, UR4 ;  /* 0x000002002f087890 */ /* 0x000fe4000fffe004 */
[----:B--2---:R-:W-:Y:S03]  /*77b0*/  UIADD3 UR6, UP0, UPT, UR10, 0x680, URZ ;  /* 0x000006800a067890 */ /* 0x004fe6000ff1e0ff */
[----:B------:R-:W-:Y:S01]  /*77c0*/  UMOV UR10, UR50 ;  /* 0x00000032000a7c82 */ /* 0x000fe20008000000 */
[----:B------:R-:W-:Y:S03]  /*77d0*/  UIADD3.X UR7, UPT, UPT, URZ, UR11, URZ, UP0, !UPT ;  /* 0x0000000bff077290 */ /* 0x000fe600087fe4ff */
[----:B------:R-:W-:Y:S06]  /*77e0*/  UMOV UR11, UR36 ;  /* 0x00000024000b7c82 */ /* 0x000fec0008000000 */
[----:B------:R2:W-:Y:S02]  /*77f0*/  UTMASTG.3D [UR8], [UR6] ;  /* 0x00000008060073b5 */ /* 0x0005e40008010000 */
[----:B--2---:R0:W-:Y:S02]  /*7800*/  UTMACMDFLUSH ;  /* 0x00000000000079b7 */ /* 0x0041e40000000000 */
.L_x_114:
[----:B------:R-:W-:Y:S05]  /*7810*/  BSYNC.RECONVERGENT B0 ;  /* 0x0000000000007941 */ /* 0x000fea0003800200 */
.L_x_113:
[----:B------:R-:W-:Y:S01]  /*7820*/  UIADD3 UR4, UPT, UPT, UR45, 0x1, URZ ;  /* 0x000000012d047890 */ /* 0x000fe2000fffe0ff */
[----:B------:R-:W-:Y:S03]  /*7830*/  BSSY.RECONVERGENT B0, `(.L_x_115) ;  /* 0x0000008000007945 */ /* 0x000fe60003800200 */
[----:B------:R-:W-:Y:S04]  /*7840*/  UISETP.NE.AND UP0, UPT, UR4, 0x3, UPT ;  /* 0x000000030400788c */ /* 0x000fe8000bf05270 */
[----:B------:R-:W-:Y:S02]  /*7850*/  UISETP.EQ.XOR UP1, UPT, UR44, 0x3, !UP0 ;  /* 0x000000032c00788c */ /* 0x000fe4000c722a70 */
[----:B------:R-:W-:Y:S02]  /*7860*/  USEL UR46, UR4, URZ, UP0 ;  /* 0x000000ff042e7287 */ /* 0x000fe40008000000 */
[----:B------:R-:W-:Y:S04]  /*7870*/  USEL UR5, URZ, 0x1, !UP1 ;  /* 0x00000001ff057887 */ /* 0x000fe8000c800000 */
[----:B------:R-:W-:Y:S01]  /*7880*/  ULOP3.LUT UR54, UR54, UR5, URZ, 0x3c, !UPT ;  /* 0x0000000536367292 */ /* 0x000fe2000f8e3cff */
[----:B------:R-:W-:Y:S11]  /*7890*/  @P0 BRA `(.L_x_116) ;  /* 0x0000000000040947 */ /* 0x000ff60003800000 */
[----:B------:R-:W-:Y:S04]  /*78a0*/  DEPBAR.LE SB0, 0x1 ;  /* 0x000080400000791a */ /* 0x000fe80000000000 */
.L_x_116:
[----:B------:R-:W-:Y:S05]  /*78b0*/  BSYNC.RECONVERGENT B0 ;  /* 0x0000000000007941 */ /* 0x000fea0003800200 */
.L_x_115:
[----:B------:R-:W-:Y:S01]  /*78c0*/  BAR.SYNC.DEFER_BLOCKING 0x1, 0x80 ;  /* 0x0042000000007b1d */ /* 0x000fe20000010000 */
[----:B------:R-:W-:Y:S01]  /*78d0*/  UISETP.NE.AND UP0, UPT, UR53, -0x2, UPT ;  /* 0xfffffffe3500788c */ /* 0x000fe2000bf05270 */
[----:B------:R-:W-:Y:S08]  /*78e0*/  IADD3 R0, PT, PT, R36, 0x1, RZ ;  /* 0x0000000124007810 */ /* 0x000ff00007ffe0ff */
[----:B------:R-:W-:Y:S05]  /*78f0*/  BRA.U !UP0, `(.L_x_117) ;  /* 0x0000000108287547 */ /* 0x000fea000b800000 */
[----:B------:R-:W2:Y:S01]  /*7900*/  S2R R2, SR_CgaCtaId ;  /* 0x0000000000027919 */ /* 0x000ea20000008800 */
[----:B------:R-:W-:Y:S01]  /*7910*/  ISETP.NE.AND P0, PT, R101, RZ, PT ;  /* 0x000000ff6500720c */ /* 0x000fe20003f05270 */
[----:B------:R-:W-:Y:S01]  /*7920*/  IMAD.U32 R3, RZ, RZ, UR52 ;  /* 0x00000034ff037e24 */ /* 0x000fe2000f8e00ff */
[----:B------:R-:W-:Y:S04]  /*7930*/  UIADD3 UR4, UPT, UPT, UR52, 0x1, URZ ;  /* 0x0000000134047890 */ /* 0x000fe8000fffe0ff */
[----:B------:R-:W-:Y:S04]  /*7940*/  UISETP.NE.AND UP0, UPT, UR4, 0x3, UPT ;  /* 0x000000030400788c */ /* 0x000fe8000bf05270 */
[----:B------:R-:W-:Y:S03]  /*7950*/  USEL UR52, UR4, URZ, UP0 ;  /* 0x000000ff04347287 */ /* 0x000fe60008000000 */
[----:B------:R-:W-:Y:S05]  /*7960*/  @P0 LEA R3, R3, UR47, 0x3 ;  /* 0x0000002f03030c11 */ /* 0x000fea000f8e18ff */
[----:B------:R-:W-:Y:S05]  /*7970*/  @P0 VIADD R3, R3, 0x68 ;  /* 0x0000006803030836 */ /* 0x000fea0000000000 */
[----:B--2---:R-:W-:Y:S04]  /*7980*/  @P0 PRMT R2, R2, 0x654, R3 ;  /* 0x0000065402020816 */ /* 0x004fe80000000003 */
[----:B------:R2:W-:Y:S03]  /*7990*/  @P0 SYNCS.ARRIVE.TRANS64.RED.A1T0 RZ, [R2+URZ], RZ ;  /* 0x000000ff02ff09a7 */ /* 0x0005e600081004ff */
.L_x_117:
[----:B------:R-:W-:Y:S01]  /*79a0*/  R2UR UR6, R100 ;  /* 0x00000000640672ca */ /* 0x000fe200000e0000 */
[----:B------:R-:W-:Y:S01]  /*79b0*/  UIADD3 UR53, UPT, UPT, UR53, 0x2, URZ ;  /* 0x0000000235357890 */ /* 0x000fe2000fffe0ff */
[----:B------:R-:W-:Y:S01]  /*79c0*/  R2UR UR5, R86 ;  /* 0x00000000560572ca */ /* 0x000fe200000e0000 */
[----:B------:R-:W-:Y:S01]  /*79d0*/  UMOV UR36, UR63 ;  /* 0x0000003f00247c82 */ /* 0x000fe20008000000 */
[----:B------:R-:W-:Y:S02]  /*79e0*/  R2UR UR4, R87 ;  /* 0x00000000570472ca */ /* 0x000fe400000e0000 */
[----:B------:R-:W-:Y:S02]  /*79f0*/  ISETP.NE.AND P0, PT, R90, 0x2, PT ;  /* 0x000000025a00780c */ /* 0x000fe40003f05270 */
[----:B------:R-:W-:Y:S02]  /*7a00*/  ISETP.NE.AND P1, PT, R0, 0x4, PT ;  /* 0x000000040000780c */ /* 0x000fe40003f25270 */
[----:B--2---:R-:W-:Y:S02]  /*7a10*/  SEL R2, RZ, 0x1, P0 ;  /* 0x00000001ff027807 */ /* 0x004fe40000000000 */
[----:B------:R-:W-:Y:S01]  /*7a20*/  SEL R3, RZ, 0x1, P1 ;  /* 0x00000001ff037807 */ /* 0x000fe20000800000 */
[----:B------:R-:W-:Y:S01]  /*7a30*/  UISETP.NE.AND UP0, UPT, UR6, URZ, UPT ;  /* 0x000000ff0600728c */ /* 0x000fe2000bf05270 */
[----:B------:R-:W-:Y:S01]  /*7a40*/  LOP3.LUT R93, R93, R2, RZ, 0x3c, !PT ;  /* 0x000000025d5d7212 */ /* 0x000fe200078e3cff */
[----:B------:R-:W-:Y:S01]  /*7a50*/  UIADD3 UR30, UPT, UPT, UR37, UR5, URZ ;  /* 0x00000005251e7290 */ /* 0x000fe2000fffe0ff */
[----:B------:R-:W-:Y:S01]  /*7a60*/  LOP3.LUT R94, R94, R3, RZ, 0x3c, !PT ;  /* 0x000000035e5e7212 */ /* 0x000fe200078e3cff */
[----:B------:R-:W-:Y:S01]  /*7a70*/  UIADD3 UR25, UPT, UPT, UR38, UR4, URZ ;  /* 0x0000000426197290 */ /* 0x000fe2000fffe0ff */
[----:B------:R-:W-:Y:S02]  /*7a80*/  SEL R90, R90, RZ, P0 ;  /* 0x000000ff5a5a7207 */ /* 0x000fe40000000000 */
[----:B------:R-:W-:Y:S02]  /*7a90*/  SEL R36, R0, RZ, P1 ;  /* 0x000000ff00247207 */ /* 0x000fe40000800000 */
[----:B------:R-:W-:Y:S07]  /*7aa0*/  BRA.U UP0, `(.L_x_118) ;  /* 0xffffffd500807547 */ /* 0x000fee000b83ffff */
[----:B------:R-:W-:-:S13]  /*7ab0*/  R2UR UR4, R88 ;  /* 0x00000000580472ca */ /* 0x000fda00000e0000 */
[----:B------:R-:W-:-:S09]  /*7ac0*/  UISETP.NE.AND UP0, UPT, UR4, URZ, UPT ;  /* 0x000000ff0400728c */ /* 0x000fd2000bf05270 */
[----:B------:R-:W-:Y:S05]  /*7ad0*/  BRA.U !UP0, `(.L_x_119) ;  /* 0x0000000108487547 */ /* 0x000fea000b800000 */
[----:B------:R-:W2:Y:S02]  /*7ae0*/  LDCU.64 UR4, c[0x0][0x890] ;  /* 0x00011200ff0477ac */ /* 0x000ea40008000a00 */
[----:B--2---:R-:W-:-:S04]  /*7af0*/  UISETP.NE.U32.AND UP0, UPT, UR4, URZ, UPT ;  /* 0x000000ff0400728c */ /* 0x004fc8000bf05070 */
[----:B------:R-:W-:-:S09]  /*7b00*/  UISETP.NE.AND.EX UP0, UPT, UR5, URZ, UPT, UP0 ;  /* 0x000000ff0500728c */ /* 0x000fd2000bf05300 */
[----:B------:R-:W-:Y:S05]  /*7b10*/  BRA.U UP0, `(.L_x_120) ;  /* 0x00000001000c7547 */ /* 0x000fea000b800000 */
[----:B------:R-:W-:-:S13]  /*7b20*/  FSETP.NEU.AND P0, PT, R41, RZ, PT ;  /* 0x000000ff2900720b */ /* 0x000fda0003f0d000 */
[----:B------:R-:W-:Y:S05]  /*7b30*/  @!P0 EXIT ;  /* 0x000000000000894d */ /* 0x000fea0003800000 */
[----:B------:R-:W-:Y:S05]  /*7b40*/  BRA `(.L_x_119) ;  /* 0x00000000002c7947 */ /* 0x000fea0003800000 */
.L_x_120:
[----:B------:R-:W-:Y:S01]  /*7b50*/  ISETP.NE.AND P0, PT, R89, RZ, PT ;  /* 0x000000ff5900720c */ /* 0x000fe20003f05270 */
[----:B------:R-:W-:-:S12]  /*7b60*/  BSSY.RECONVERGENT B0, `(.L_x_119) ;  /* 0x0000009000007945 */ /* 0x000fd80003800200 */
[----:B------:R-:W-:Y:S05]  /*7b70*/  @P0 BRA `(.L_x_121) ;  /* 0x0000000000140947 */ /* 0x000fea0003800000 */
[----:B------:R-:W2:Y:S02]  /*7b80*/  LDCU.64 UR4, c[0x0][0x888] ;  /* 0x00011100ff0477ac */ /* 0x000ea40008000a00 */
[----:B--2---:R-:W-:-:S04]  /*7b90*/  ISETP.NE.U32.AND P0, PT, RZ, UR4, PT ;  /* 0x00000004ff007c0c */ /* 0x004fc8000bf05070 */
[----:B------:R-:W-:-:S13]  /*7ba0*/  ISETP.NE.AND.EX P0, PT, RZ, UR5, PT, P0 ;  /* 0x00000005ff007c0c */ /* 0x000fda000bf05300 */
[----:B------:R-:W-:Y:S05]  /*7bb0*/  @!P0 EXIT ;  /* 0x000000000000894d */ /* 0x000fea0003800000 */
[----:B------:R-:W-:Y:S05]  /*7bc0*/  BRA `(.L_x_122) ;  /* 0x0000000000087947 */ /* 0x000fea0003800000 */
.L_x_121:
[----:B------:R-:W-:-:S13]  /*7bd0*/  FSETP.NEU.AND P0, PT, R41, RZ, PT ;  /* 0x000000ff2900720b */ /* 0x000fda0003f0d000 */
[----:B------:R-:W-:Y:S05]  /*7be0*/  @!P0 EXIT ;  /* 0x000000000000894d */ /* 0x000fea0003800000 */
.L_x_122:
[----:B------:R-:W-:Y:S05]  /*7bf0*/  BSYNC.RECONVERGENT B0 ;  /* 0x0000000000007941 */ /* 0x000fea0003800200 */
.L_x_119:
[----:B------:R-:W2:Y:S01]  /*7c00*/  S2UR UR5, SR_CgaCtaId ;  /* 0x00000000000579c3 */ /* 0x000ea20000008800 */
[----:B------:R-:W-:Y:S01]  /*7c10*/  ULEA UR4, UR52, UR47, 0x3 ;  /* 0x0000002f34047291 */ /* 0x000fe2000f8e18ff */
[----:B------:R-:W-:-:S04]  /*7c20*/  DEPBAR.LE SB0, 0x0 ;  /* 0x000080000000791a */ /* 0x000fc80000000000 */
[----:B------:R-:W-:-:S04]  /*7c30*/  UIADD3 UR4, UPT, UPT, UR4, 0x68, URZ ;  /* 0x0000006804047890 */ /* 0x000fc8000fffe0ff */
[----:B--2---:R-:W-:-:S09]  /*7c40*/  UPRMT UR4, UR5, 0x654, UR4 ;  /* 0x0000065405047896 */ /* 0x004fd20008000004 */
[----:B------:R-:W-:Y:S01]  /*7c50*/  SYNCS.ARRIVE.TRANS64.RED.A1T0 RZ, [UR4], RZ ;  /* 0x000000ffffff79a7 */ /* 0x000fe20008100404 */
[----:B------:R-:W-:Y:S05]  /*7c60*/  EXIT ;  /* 0x000000000000794d */ /* 0x000fea0003800000 */
.L_x_24:
[----:B--2---:R2:W3:Y:S02]  /*7c70*/  SYNCS.PHASECHK.TRANS64.TRYWAIT P0, [R0+URZ+0x100], R3 ;  /* 0x00010003000075a7 */ /* 0x0044e400080011ff */
[----:B---3--:R-:W-:Y:S05]  /*7c80*/  @!P0 NANOSLEEP.SYNCS 0x989680 ;  /* 0x009896800000895d */ /* 0x008fea0003900000 */
[----:B------:R-:W3:Y:S02]  /*7c90*/  @!P0 SYNCS.PHASECHK.TRANS64 P0, [R0+URZ+0x100], R3 ;  /* 0x00010003000085a7 */ /* 0x000ee400080010ff */
[----:B---3--:R-:W-:Y:S05]  /*7ca0*/  @!P0 BRA `(.L_x_24) ;  /* 0xfffffffc00f08947 */ /* 0x008fea000383ffff */
[----:B------:R-:W-:Y:S05]  /*7cb0*/  BRA `(.L_x_123) ;  /* 0xffffff9c00107947 */ /* 0x000fea000383ffff */
.L_x_27:
[----:B--2---:R-:W-:-:S07]  /*7cc0*/  MOV R0, UR33 ;  /* 0x0000002100007c02 */ /* 0x004fce0008000f00 */
.L_x_124:
[----:B--2---:R2:W3:Y:S02]  /*7cd0*/  SYNCS.PHASECHK.TRANS64.TRYWAIT P0, [R0+URZ+0x28], R3 ;  /* 0x00002803000075a7 */ /* 0x0044e400080011ff */
[----:B---3--:R-:W-:Y:S05]  /*7ce0*/  @!P0 NANOSLEEP.SYNCS 0x989680 ;  /* 0x009896800000895d */ /* 0x008fea0003900000 */
[----:B------:R-:W3:Y:S02]  /*7cf0*/  @!P0 SYNCS.PHASECHK.TRANS64 P0, [R0+URZ+0x28], R3 ;  /* 0x00002803000085a7 */ /* 0x000ee400080010ff */
[----:B---3--:R-:W-:Y:S05]  /*7d00*/  @!P0 BRA `(.L_x_124) ;  /* 0xfffffffc00f08947 */ /* 0x008fea000383ffff */
[----:B------:R-:W-:Y:S05]  /*7d10*/  BRA `(.L_x_26) ;  /* 0xffffff9c00507947 */ /* 0x000fea000383ffff */
.L_x_34:
[----:B-1----:R-:W-:-:S07]  /*7d20*/  MOV R0, UR17 ;  /* 0x0000001100007c02 */ /* 0x002fce0008000f00 */
.L_x_125:
[----:B-1----:R1:W2:Y:S02]  /*7d30*/  SYNCS.PHASECHK.TRANS64.TRYWAIT P0, [R0+URZ+0x28], R3 ;  /* 0x00002803000075a7 */ /* 0x0022a400080011ff */
[----:B--2---:R-:W-:Y:S05]  /*7d40*/  @!P0 NANOSLEEP.SYNCS 0x989680 ;  /* 0x009896800000895d */ /* 0x004fea0003900000 */
[----:B------:R-:W2:Y:S02]  /*7d50*/  @!P0 SYNCS.PHASECHK.TRANS64 P0, [R0+URZ+0x28], R3 ;  /* 0x00002803000085a7 */ /* 0x000ea400080010ff */
[----:B--2---:R-:W-:Y:S05]  /*7d60*/  @!P0 BRA `(.L_x_125) ;  /* 0xfffffffc00f08947 */ /* 0x004fea000383ffff */
[----:B------:R-:W-:Y:S05]  /*7d70*/  BRA `(.L_x_33) ;  /* 0xffffffa000107947 */ /* 0x000fea000383ffff */
.L_x_39:
[----:B-1----:R1:W2:Y:S02]  /*7d80*/  SYNCS.PHASECHK.TRANS64.TRYWAIT P0, [R3+URZ+0x90], R0 ;  /* 0x00009000030075a7 */ /* 0x0022a400080011ff */
[----:B--2---:R-:W-:Y:S05]  /*7d90*/  @!P0 NANOSLEEP.SYNCS 0x989680 ;  /* 0x009896800000895d */ /* 0x004fea0003900000 */
[----:B------:R-:W2:Y:S02]  /*7da0*/  @!P0 SYNCS.PHASECHK.TRANS64 P0, [R3+URZ+0x90], R0 ;  /* 0x00009000030085a7 */ /* 0x000ea400080010ff */
[----:B--2---:R-:W-:Y:S05]  /*7db0*/  @!P0 BRA `(.L_x_39) ;  /* 0xfffffffc00f08947 */ /* 0x004fea000383ffff */
[----:B------:R-:W-:Y:S05]  /*7dc0*/  BRA `(.L_x_126) ;  /* 0xffffffa000b07947 */ /* 0x000fea000383ffff */
.L_x_43:
[----:B-1----:R-:W-:-:S07]  /*7dd0*/  MOV R0, UR4 ;  /* 0x0000000400007c02 */ /* 0x002fce0008000f00 */
.L_x_127:
[----:B-1----:R1:W2:Y:S02]  /*7de0*/  SYNCS.PHASECHK.TRANS64.TRYWAIT P0, [R0+URZ], R3 ;  /* 0x00000003000075a7 */ /* 0x0022a400080011ff */
[----:B--2---:R-:W-:Y:S05]  /*7df0*/  @!P0 NANOSLEEP.SYNCS 0x989680 ;  /* 0x009896800000895d */ /* 0x004fea0003900000 */
[----:B------:R-:W2:Y:S02]  /*7e00*/  @!P0 SYNCS.PHASECHK.TRANS64 P0, [R0+URZ], R3 ;  /* 0x00000003000085a7 */ /* 0x000ea400080010ff */
[----:B--2---:R-:W-:Y:S05]  /*7e10*/  @!P0 BRA `(.L_x_127) ;  /* 0xfffffffc00f08947 */ /* 0x004fea000383ffff */
[----:B------:R-:W-:Y:S05]  /*7e20*/  BRA `(.L_x_128) ;  /* 0xffffffa8005c7947 */ /* 0x000fea000383ffff */
.L_x_44:
[----:B------:R-:W-:-:S07]  /*7e30*/  MOV R0, UR5 ;  /* 0x0000000500007c02 */ /* 0x000fce0008000f00 */
.L_x_129:
[----:B-1----:R1:W2:Y:S02]  /*7e40*/  SYNCS.PHASECHK.TRANS64.TRYWAIT P0, [R0+URZ], R3 ;  /* 0x00000003000075a7 */ /* 0x0022a400080011ff */
[----:B--2---:R-:W-:Y:S05]  /*7e50*/  @!P0 NANOSLEEP.SYNCS 0x989680 ;  /* 0x009896800000895d */ /* 0x004fea0003900000 */
[----:B------:R-:W2:Y:S02]  /*7e60*/  @!P0 SYNCS.PHASECHK.TRANS64 P0, [R0+URZ], R3 ;  /* 0x00000003000085a7 */ /* 0x000ea400080010ff */
[----:B--2---:R-:W-:Y:S05]  /*7e70*/  @!P0 BRA `(.L_x_129) ;  /* 0xfffffffc00f08947 */ /* 0x004fea000383ffff */
[----:B------:R-:W-:Y:S05]  /*7e80*/  BRA `(.L_x_130) ;  /* 0xffffffa800687947 */ /* 0x000fea000383ffff */
.L_x_45:
[----:B------:R-:W-:-:S07]  /*7e90*/  MOV R0, UR5 ;  /* 0x0000000500007c02 */ /* 0x000fce0008000f00 */
.L_x_131:
[----:B-1----:R1:W2:Y:S02]  /*7ea0*/  SYNCS.PHASECHK.TRANS64.TRYWAIT P0, [R0+URZ], R3 ;  /* 0x00000003000075a7 */ /* 0x0022a400080011ff */
[----:B--2---:R-:W-:Y:S05]  /*7eb0*/  @!P0 NANOSLEEP.SYNCS 0x989680 ;  /* 0x009896800000895d */ /* 0x004fea0003900000 */
[----:B------:R-:W2:Y:S02]  /*7ec0*/  @!P0 SYNCS.PHASECHK.TRANS64 P0, [R0+URZ], R3 ;  /* 0x00000003000085a7 */ /* 0x000ea400080010ff */
[----:B--2---:R-:W-:Y:S05]  /*7ed0*/  @!P0 BRA `(.L_x_131) ;  /* 0xfffffffc00f08947 */ /* 0x004fea000383ffff */
[----:B------:R-:W-:Y:S05]  /*7ee0*/  BRA `(.L_x_132) ;  /* 0xffffffa800747947 */ /* 0x000fea000383ffff */
.L_x_46:
[----:B------:R-:W-:-:S07]  /*7ef0*/  MOV R0, UR5 ;  /* 0x0000000500007c02 */ /* 0x000fce0008000f00 */
.L_x_133:
[----:B-1----:R1:W2:Y:S02]  /*7f00*/  SYNCS.PHASECHK.TRANS64.TRYWAIT P0, [R0+URZ], R3 ;  /* 0x00000003000075a7 */ /* 0x0022a400080011ff */
[----:B--2---:R-:W-:Y:S05]  /*7f10*/  @!P0 NANOSLEEP.SYNCS 0x989680 ;  /* 0x009896800000895d */ /* 0x004fea0003900000 */
[----:B------:R-:W2:Y:S02]  /*7f20*/  @!P0 SYNCS.PHASECHK.TRANS64 P0, [R0+URZ], R3 ;  /* 0x00000003000085a7 */ /* 0x000ea400080010ff */
[----:B--2---:R-:W-:Y:S05]  /*7f30*/  @!P0 BRA `(.L_x_133) ;  /* 0xfffffffc00f08947 */ /* 0x004fea000383ffff */
[----:B------:R-:W-:Y:S05]  /*7f40*/  BRA `(.L_x_134) ;  /* 0xffffffa800807947 */ /* 0x000fea000383ffff */
.L_x_49:
[----:B-1----:R1:W2:Y:S02]  /*7f50*/  SYNCS.PHASECHK.TRANS64.TRYWAIT P0, [R2+URZ+0xf0], R5 ;  /* 0x0000f005020075a7 */ /* 0x0022a400080011ff */
[----:B--2---:R-:W-:Y:S05]  /*7f60*/  @!P0 NANOSLEEP.SYNCS 0x989680 ;  /* 0x009896800000895d */ /* 0x004fea0003900000 */
[----:B------:R-:W2:Y:S02]  /*7f70*/  @!P0 SYNCS.PHASECHK.TRANS64 P0, [R2+URZ+0xf0], R5 ;  /* 0x0000f005020085a7 */ /* 0x000ea400080010ff */
[----:B--2---:R-:W-:Y:S05]  /*7f80*/  @!P0 BRA `(.L_x_49) ;  /* 0xfffffffc00f08947 */ /* 0x004fea000383ffff */
[----:B------:R-:W-:Y:S05]  /*7f90*/  BRA `(.L_x_135) ;  /* 0xffffffa800e47947 */ /* 0x000fea000383ffff */
.L_x_50:
[----:B------:R-:W-:-:S07]  /*7fa0*/  MOV R2, UR4 ;  /* 0x0000000400027c02 */ /* 0x000fce0008000f00 */
.L_x_136:
[----:B-1----:R1:W2:Y:S02]  /*7fb0*/  SYNCS.PHASECHK.TRANS64.TRYWAIT P0, [R2+URZ+0xa0], R5 ;  /* 0x0000a005020075a7 */ /* 0x0022a400080011ff */
[----:B--2---:R-:W-:Y:S05]  /*7fc0*/  @!P0 NANOSLEEP.SYNCS 0x989680 ;  /* 0x009896800000895d */ /* 0x004fea0003900000 */
[----:B------:R-:W2:Y:S02]  /*7fd0*/  @!P0 SYNCS.PHASECHK.TRANS64 P0, [R2+URZ+0xa0], R5 ;  /* 0x0000a005020085a7 */ /* 0x000ea400080010ff */
[----:B--2---:R-:W-:Y:S05]  /*7fe0*/  @!P0 BRA `(.L_x_136) ;  /* 0xfffffffc00f08947 */ /* 0x004fea000383ffff */
[----:B------:R-:W-:Y:S05]  /*7ff0*/  BRA `(.L_x_137) ;  /* 0xffffffa800f47947 */ /* 0x000fea000383ffff */
.L_x_51:
[----:B-1----:R1:W2:Y:S02]  /*8000*/  SYNCS.PHASECHK.TRANS64.TRYWAIT P1, [R2+URZ+0x90], R5 ;  /* 0x00009005020075a7 */ /* 0x0022a400080211ff */
[----:B--2---:R-:W-:Y:S05]  /*8010*/  @!P1 NANOSLEEP.SYNCS 0x989680 ;  /* 0x009896800000995d */ /* 0x004fea0003900000 */
[----:B------:R-:W2:Y:S02]  /*8020*/  @!P1 SYNCS.PHASECHK.TRANS64 P1, [R2+URZ+0x90], R5 ;  /* 0x00009005020095a7 */ /* 0x000ea400080210ff */
[----:B--2---:R-:W-:Y:S05]  /*8030*/  @!P1 BRA `(.L_x_51) ;  /* 0xfffffffc00f09947 */ /* 0x004fea000383ffff */
[----:B------:R-:W-:Y:S05]  /*8040*/  BRA `(.L_x_138) ;  /* 0xffffffac00247947 */ /* 0x000fea000383ffff */
.L_x_54:
[----:B------:R-:W-:-:S07]  /*8050*/  MOV R0, UR4 ;  /* 0x0000000400007c02 */ /* 0x000fce0008000f00 */
.L_x_139:
[----:B-1----:R1:W2:Y:S02]  /*8060*/  SYNCS.PHASECHK.TRANS64.TRYWAIT P0, [R0+URZ+0xa0], R3 ;  /* 0x0000a003000075a7 */ /* 0x0022a400080011ff */
[----:B--2---:R-:W-:Y:S05]  /*8070*/  @!P0 NANOSLEEP.SYNCS 0x989680 ;  /* 0x009896800000895d */ /* 0x004fea0003900000 */
[----:B------:R-:W2:Y:S02]  /*8080*/  @!P0 SYNCS.PHASECHK.TRANS64 P0, [R0+URZ+0xa0], R3 ;  /* 0x0000a003000085a7 */ /* 0x000ea400080010ff */
[----:B--2---:R-:W-:Y:S05]  /*8090*/  @!P0 BRA `(.L_x_139) ;  /* 0xfffffffc00f08947 */ /* 0x004fea000383ffff */
[----:B------:R-:W-:Y:S05]  /*80a0*/  BRA `(.L_x_53) ;  /* 0xffffffac00787947 */ /* 0x000fea000383ffff */
.L_x_61:
[----:B-1----:R1:W2:Y:S02]  /*80b0*/  SYNCS.PHASECHK.TRANS64.TRYWAIT P1, [R0+URZ+0x90], R5 ;  /* 0x00009005000075a7 */ /* 0x0022a400080211ff */
[----:B--2---:R-:W-:Y:S05]  /*80c0*/  @!P1 NANOSLEEP.SYNCS 0x989680 ;  /* 0x009896800000995d */ /* 0x004fea0003900000 */
[----:B------:R-:W2:Y:S02]  /*80d0*/  @!P1 SYNCS.PHASECHK.TRANS64 P1, [R0+URZ+0x90], R5 ;  /* 0x00009005000095a7 */ /* 0x000ea400080210ff */
[----:B--2---:R-:W-:Y:S05]  /*80e0*/  @!P1 BRA `(.L_x_61) ;  /* 0xfffffffc00f09947 */ /* 0x004fea000383ffff */
[----:B------:R-:W-:Y:S05]  /*80f0*/  BRA `(.L_x_140) ;  /* 0xffffffb000e07947 */ /* 0x000fea000383ffff */
.L_x_62:
[----:B------:R-:W-:-:S07]  /*8100*/  MOV R3, UR22 ;  /* 0x0000001600037c02 */ /* 0x000fce0008000f00 */
.L_x_141:
[----:B-1----:R1:W2:Y:S02]  /*8110*/  SYNCS.PHASECHK.TRANS64.TRYWAIT P0, [R3+URZ+0xd0], R0 ;  /* 0x0000d000030075a7 */ /* 0x0022a400080011ff */
[----:B--2---:R-:W-:Y:S05]  /*8120*/  @!P0 NANOSLEEP.SYNCS 0x989680 ;  /* 0x009896800000895d */ /* 0x004fea0003900000 */
[----:B------:R-:W2:Y:S02]  /*8130*/  @!P0 SYNCS.PHASECHK.TRANS64 P0, [R3+URZ+0xd0], R0 ;  /* 0x0000d000030085a7 */ /* 0x000ea400080010ff */
[----:B--2---:R-:W-:Y:S05]  /*8140*/  @!P0 BRA `(.L_x_141) ;  /* 0xfffffffc00f08947 */ /* 0x004fea000383ffff */
[----:B------:R-:W-:Y:S05]  /*8150*/  BRA `(.L_x_142) ;  /* 0xffffffb400187947 */ /* 0x000fea000383ffff */
.L_x_65:
[----:B------:R-:W-:Y:S07]  /*8160*/  MOV R0, UR5 ;  /* 0x0000000500007c02 */ /* 0x000fee0008000f00 */
.L_x_143:
[----:B-1----:R1:W2:Y:S02]  /*8170*/  SYNCS.PHASECHK.TRANS64.TRYWAIT P0, [R0+URZ], R3 ;  /* 0x00000003000075a7 */ /* 0x0022a400080011ff */
[----:B--2---:R-:W-:Y:S05]  /*8180*/  @!P0 NANOSLEEP.SYNCS 0x989680 ;  /* 0x009896800000895d */ /* 0x004fea0003900000 */
[----:B------:R-:W2:Y:S02]  /*8190*/  @!P0 SYNCS.PHASECHK.TRANS64 P0, [R0+URZ], R3 ;  /* 0x00000003000085a7 */ /* 0x000ea400080010ff */
[----:B--2---:R-:W-:Y:S05]  /*81a0*/  @!P0 BRA `(.L_x_143) ;  /* 0xfffffffc00f08947 */ /* 0x004fea000383ffff */
[----:B------:R-:W-:Y:S05]  /*81b0*/  BRA `(.L_x_64) ;  /* 0xffffffb400347947 */ /* 0x000fea000383ffff */
.L_x_68:
[----:B------:R-:W-:-:S07]  /*81c0*/  MOV R0, UR4 ;  /* 0x0000000400007c02 */ /* 0x000fce0008000f00 */
.L_x_144:
[----:B--2---:R2:W4:Y:S02]  /*81d0*/  SYNCS.PHASECHK.TRANS64.TRYWAIT P0, [R0+URZ], R3 ;  /* 0x00000003000075a7 */ /* 0x00452400080011ff */
[----:B----4-:R-:W-:Y:S05]  /*81e0*/  @!P0 NANOSLEEP.SYNCS 0x989680 ;  /* 0x009896800000895d */ /* 0x010fea0003900000 */
[----:B------:R-:W4:Y:S02]  /*81f0*/  @!P0 SYNCS.PHASECHK.TRANS64 P0, [R0+URZ], R3 ;  /* 0x00000003000085a7 */ /* 0x000f2400080010ff */
[----:B----4-:R-:W-:Y:S05]  /*8200*/  @!P0 BRA `(.L_x_144) ;  /* 0xfffffffc00f08947 */ /* 0x010fea000383ffff */
[----:B------:R-:W-:Y:S05]  /*8210*/  BRA `(.L_x_145) ;  /* 0xffffffb400e87947 */ /* 0x000fea000383ffff */
.L_x_69:
[----:B------:R-:W-:-:S07]  /*8220*/  MOV R0, UR5 ;  /* 0x0000000500007c02 */ /* 0x000fce0008000f00 */
.L_x_146:
[----:B-1----:R1:W2:Y:S02]  /*8230*/  SYNCS.PHASECHK.TRANS64.TRYWAIT P0, [R0+URZ], R3 ;  /* 0x00000003000075a7 */ /* 0x0022a400080011ff */
[----:B--2---:R-:W-:Y:S05]  /*8240*/  @!P0 NANOSLEEP.SYNCS 0x989680 ;  /* 0x009896800000895d */ /* 0x004fea0003900000 */
[----:B------:R-:W2:Y:S02]  /*8250*/  @!P0 SYNCS.PHASECHK.TRANS64 P0, [R0+URZ], R3 ;  /* 0x00000003000085a7 */ /* 0x000ea400080010ff */
[----:B--2---:R-:W-:Y:S05]  /*8260*/  @!P0 BRA `(.L_x_146) ;  /* 0xfffffffc00f08947 */ /* 0x004fea000383ffff */
[----:B------:R-:W-:Y:S05]  /*8270*/  BRA `(.L_x_147) ;  /* 0xffffffb400f47947 */ /* 0x000fea000383ffff */
.L_x_70:
[----:B------:R-:W-:-:S07]  /*8280*/  MOV R0, UR5 ;  /* 0x0000000500007c02 */ /* 0x000fce0008000f00 */
.L_x_148:
[----:B-1----:R1:W2:Y:S02]  /*8290*/  SYNCS.PHASECHK.TRANS64.TRYWAIT P0, [R0+URZ], R3 ;  /* 0x00000003000075a7 */ /* 0x0022a400080011ff */
[----:B--2---:R-:W-:Y:S05]  /*82a0*/  @!P0 NANOSLEEP.SYNCS 0x989680 ;  /* 0x009896800000895d */ /* 0x004fea0003900000 */
[----:B------:R-:W2:Y:S02]  /*82b0*/  @!P0 SYNCS.PHASECHK.TRANS64 P0, [R0+URZ], R3 ;  /* 0x00000003000085a7 */ /* 0x000ea400080010ff */
[----:B--2---:R-:W-:Y:S05]  /*82c0*/  @!P0 BRA `(.L_x_148) ;  /* 0xfffffffc00f08947 */ /* 0x004fea000383ffff */
[----:B------:R-:W-:Y:S05]  /*82d0*/  BRA `(.L_x_149) ;  /* 0xffffffb800007947 */ /* 0x000fea000383ffff */
.L_x_71:
[----:B------:R-:W-:-:S07]  /*82e0*/  MOV R0, UR4 ;  /* 0x0000000400007c02 */ /* 0x000fce0008000f00 */
.L_x_150:
[----:B-1----:R1:W2:Y:S02]  /*82f0*/  SYNCS.PHASECHK.TRANS64.TRYWAIT P0, [R0+URZ], R3 ;  /* 0x00000003000075a7 */ /* 0x0022a400080011ff */
[----:B--2---:R-:W-:Y:S05]  /*8300*/  @!P0 NANOSLEEP.SYNCS 0x989680 ;  /* 0x009896800000895d */ /* 0x004fea0003900000 */
[----:B------:R-:W2:Y:S02]  /*8310*/  @!P0 SYNCS.PHASECHK.TRANS64 P0, [R0+URZ], R3 ;  /* 0x00000003000085a7 */ /* 0x000ea400080010ff */
[----:B--2---:R-:W-:Y:S05]  /*8320*/  @!P0 BRA `(.L_x_150) ;  /* 0xfffffffc00f08947 */ /* 0x004fea000383ffff */
[----:B------:R-:W-:Y:S05]  /*8330*/  BRA `(.L_x_151) ;  /* 0xffffffb8000c7947 */ /* 0x000fea000383ffff */
.L_x_76:
[----:B--2---:R2:W4:Y:S02]  /*8340*/  SYNCS.PHASECHK.TRANS64.TRYWAIT P0, [R12+URZ+0x90], R9 ;  /* 0x000090090c0075a7 */ /* 0x00452400080011ff */
[----:B----4-:R-:W-:Y:S05]  /*8350*/  @!P0 NANOSLEEP.SYNCS 0x989680 ;  /* 0x009896800000895d */ /* 0x010fea0003900000 */
[----:B------:R-:W4:Y:S02]  /*8360*/  @!P0 SYNCS.PHASECHK.TRANS64 P0, [R12+URZ+0x90], R9 ;  /* 0x000090090c0085a7 */ /* 0x000f2400080010ff */
[----:B----4-:R-:W-:Y:S05]  /*8370*/  @!P0 BRA `(.L_x_76) ;  /* 0xfffffffc00f08947 */ /* 0x010fea000383ffff */
[----:B------:R-:W-:Y:S05]  /*8380*/  BRA `(.L_x_152) ;  /* 0xffffffbc00207947 */ /* 0x000fea000383ffff */
.L_x_79:
[----:B------:R-:W-:Y:S07]  /*8390*/  MOV R0, UR24 ;  /* 0x0000001800007c02 */ /* 0x000fee0008000f00 */
.L_x_153:
[----:B--2---:R2:W3:Y:S02]  /*83a0*/  SYNCS.PHASECHK.TRANS64.TRYWAIT P2, [R0+URZ+0x88], R9 ;  /* 0x00008809000075a7 */ /* 0x0044e400080411ff */
[----:B---3--:R-:W-:Y:S05]  /*83b0*/  @!P2 NANOSLEEP.SYNCS 0x989680 ;  /* 0x009896800000a95d */ /* 0x008fea0003900000 */
[----:B------:R-:W3:Y:S02]  /*83c0*/  @!P2 SYNCS.PHASECHK.TRANS64 P2, [R0+URZ+0x88], R9 ;  /* 0x000088090000a5a7 */ /* 0x000ee400080410ff */
[----:B---3--:R-:W-:Y:S05]  /*83d0*/  @!P2 BRA `(.L_x_153) ;  /* 0xfffffffc00f0a947 */ /* 0x008fea000383ffff */
[----:B------:R-:W-:Y:S05]  /*83e0*/  BRA `(.L_x_78) ;  /* 0xffffffc000847947 */ /* 0x000fea000383ffff */
.L_x_82:
[----:B------:R-:W-:Y:S07]  /*83f0*/  MOV R0, UR4 ;  /* 0x0000000400007c02 */ /* 0x000fee0008000f00 */
.L_x_154:
[----:B--2---:R2:W3:Y:S02]  /*8400*/  SYNCS.PHASECHK.TRANS64.TRYWAIT P0, [R0+URZ+0x68], R9 ;  /* 0x00006809000075a7 */ /* 0x0044e400080011ff */
[----:B---3--:R-:W-:Y:S05]  /*8410*/  @!P0 NANOSLEEP.SYNCS 0x989680 ;  /* 0x009896800000895d */ /* 0x008fea0003900000 */
[----:B------:R-:W3:Y:S02]  /*8420*/  @!P0 SYNCS.PHASECHK.TRANS64 P0, [R0+URZ+0x68], R9 ;  /* 0x00006809000085a7 */ /* 0x000ee400080010ff */
[----:B---3--:R-:W-:Y:S05]  /*8430*/  @!P0 BRA `(.L_x_154) ;  /* 0xfffffffc00f08947 */ /* 0x008fea000383ffff */
[----:B------:R-:W-:Y:S05]  /*8440*/  BRA `(.L_x_155) ;  /* 0xffffffc000e47947 */ /* 0x000fea000383ffff */
.L_x_83:
[----:B------:R-:W-:Y:S07]  /*8450*/  MOV R9, UR5 ;  /* 0x0000000500097c02 */ /* 0x000fee0008000f00 */
.L_x_156:
[----:B--2---:R2:W3:Y:S02]  /*8460*/  SYNCS.PHASECHK.TRANS64.TRYWAIT P0, [R9+URZ+0x68], R0 ;  /* 0x00006800090075a7 */ /* 0x0044e400080011ff */
[----:B---3--:R-:W-:Y:S05]  /*8470*/  @!P0 NANOSLEEP.SYNCS 0x989680 ;  /* 0x009896800000895d */ /* 0x008fea0003900000 */
[----:B------:R-:W3:Y:S02]  /*8480*/  @!P0 SYNCS.PHASECHK.TRANS64 P0, [R9+URZ+0x68], R0 ;  /* 0x00006800090085a7 */ /* 0x000ee400080010ff */
[----:B---3--:R-:W-:Y:S05]  /*8490*/  @!P0 BRA `(.L_x_156) ;  /* 0xfffffffc00f08947 */ /* 0x008fea000383ffff */
[----:B------:R-:W-:Y:S05]  /*84a0*/  BRA `(.L_x_157) ;  /* 0xffffffc400447947 */ /* 0x000fea000383ffff */
.L_x_85:
[----:B------:R-:W-:-:S07]  /*84b0*/  MOV R0, UR4 ;  /* 0x0000000400007c02 */ /* 0x000fce0008000f00 */
.L_x_158:
[----:B--2---:R2:W3:Y:S02]  /*84c0*/  SYNCS.PHASECHK.TRANS64.TRYWAIT P0, [R0+URZ], R3 ;  /* 0x00000003000075a7 */ /* 0x0044e400080011ff */
[----:B---3--:R-:W-:Y:S05]  /*84d0*/  @!P0 NANOSLEEP.SYNCS 0x989680 ;  /* 0x009896800000895d */ /* 0x008fea0003900000 */
[----:B------:R-:W3:Y:S02]  /*84e0*/  @!P0 SYNCS.PHASECHK.TRANS64 P0, [R0+URZ], R3 ;  /* 0x00000003000085a7 */ /* 0x000ee400080010ff */
[----:B---3--:R-:W-:Y:S05]  /*84f0*/  @!P0 BRA `(.L_x_158) ;  /* 0xfffffffc00f08947 */ /* 0x008fea000383ffff */
[----:B------:R-:W-:Y:S05]  /*8500*/  BRA `(.L_x_159) ;  /* 0xffffffc400d87947 */ /* 0x000fea000383ffff */
.L_x_86:
[----:B------:R-:W-:-:S07]  /*8510*/  MOV R0, UR5 ;  /* 0x0000000500007c02 */ /* 0x000fce0008000f00 */
.L_x_160:
[----:B--2---:R2:W3:Y:S02]  /*8520*/  SYNCS.PHASECHK.TRANS64.TRYWAIT P0, [R0+URZ], R3 ;  /* 0x00000003000075a7 */ /* 0x0044e400080011ff */
[----:B---3--:R-:W-:Y:S05]  /*8530*/  @!P0 NANOSLEEP.SYNCS 0x989680 ;  /* 0x009896800000895d */ /* 0x008fea0003900000 */
[----:B------:R-:W3:Y:S02]  /*8540*/  @!P0 SYNCS.PHASECHK.TRANS64 P0, [R0+URZ], R3 ;  /* 0x00000003000085a7 */ /* 0x000ee400080010ff */
[----:B---3--:R-:W-:Y:S05]  /*8550*/  @!P0 BRA `(.L_x_160) ;  /* 0xfffffffc00f08947 */ /* 0x008fea000383ffff */
[----:B------:R-:W-:Y:S05]  /*8560*/  BRA `(.L_x_161) ;  /* 0xffffffc400e47947 */ /* 0x000fea000383ffff */
.L_x_88:
[----:B-1----:R1:W2:Y:S02]  /*8570*/  SYNCS.PHASECHK.TRANS64.TRYWAIT P0, [R3+URZ+0x90], R0 ;  /* 0x00009000030075a7 */ /* 0x0022a400080011ff */
[----:B--2---:R-:W-:Y:S05]  /*8580*/  @!P0 NANOSLEEP.SYNCS 0x989680 ;  /* 0x009896800000895d */ /* 0x004fea0003900000 */
[----:B------:R-:W2:Y:S02]  /*8590*/  @!P0 SYNCS.PHASECHK.TRANS64 P0, [R3+URZ+0x90], R0 ;  /* 0x00009000030085a7 */ /* 0x000ea400080010ff */
[----:B--2---:R-:W-:Y:S05]  /*85a0*/  @!P0 BRA `(.L_x_88) ;  /* 0xfffffffc00f08947 */ /* 0x004fea000383ffff */
[----:B------:R-:W-:Y:S05]  /*85b0*/  BRA `(.L_x_162) ;  /* 0xffffffc800d07947 */ /* 0x000fea000383ffff */
.L_x_98:
[----:B-1----:R1:W2:Y:S02]  /*85c0*/  SYNCS.PHASECHK.TRANS64.TRYWAIT P1, [R0+URZ+0x50], R5 ;  /* 0x00005005000075a7 */ /* 0x0022a400080211ff */
[----:B--2---:R-:W-:Y:S05]  /*85d0*/  @!P1 NANOSLEEP.SYNCS 0x989680 ;  /* 0x009896800000995d */ /* 0x004fea0003900000 */
[----:B------:R-:W2:Y:S02]  /*85e0*/  @!P1 SYNCS.PHASECHK.TRANS64 P1, [R0+URZ+0x50], R5 ;  /* 0x00005005000095a7 */ /* 0x000ea400080210ff */
[----:B--2---:R-:W-:Y:S05]  /*85f0*/  @!P1 BRA `(.L_x_98) ;  /* 0xfffffffc00f09947 */ /* 0x004fea000383ffff */
[----:B------:R-:W-:Y:S05]  /*8600*/  BRA `(.L_x_97) ;  /* 0xffffffd800687947 */ /* 0x000fea000383ffff */
.L_x_100:
[----:B-1----:R1:W4:Y:S02]  /*8610*/  SYNCS.PHASECHK.TRANS64.TRYWAIT P0, [R102+URZ+0xb0], R3 ;  /* 0x0000b003660075a7 */ /* 0x00232400080011ff */
[----:B----4-:R-:W-:Y:S05]  /*8620*/  @!P0 NANOSLEEP.SYNCS 0x989680 ;  /* 0x009896800000895d */ /* 0x010fea0003900000 */
[----:B------:R-:W4:Y:S02]  /*8630*/  @!P0 SYNCS.PHASECHK.TRANS64 P0, [R102+URZ+0xb0], R3 ;  /* 0x0000b003660085a7 */ /* 0x000f2400080010ff */
[----:B----4-:R-:W-:Y:S05]  /*8640*/  @!P0 BRA `(.L_x_100) ;  /* 0xfffffffc00f08947 */ /* 0x010fea000383ffff */
[----:B------:R-:W-:Y:S05]  /*8650*/  BRA `(.L_x_99) ;  /* 0xffffffd800a07947 */ /* 0x000fea000383ffff */
.L_x_111:
[----:B---3--:R3:W4:Y:S02]  /*8660*/  SYNCS.PHASECHK.TRANS64.TRYWAIT P0, [R3+URZ+0x50], R110 ;  /* 0x0000506e030075a7 */ /* 0x00872400080011ff */
[----:B----4-:R-:W-:Y:S05]  /*8670*/  @!P0 NANOSLEEP.SYNCS 0x989680 ;  /* 0x009896800000895d */ /* 0x010fea0003900000 */
[----:B------:R-:W4:Y:S02]  /*8680*/  @!P0 SYNCS.PHASECHK.TRANS64 P0, [R3+URZ+0x50], R110 ;  /* 0x0000506e030085a7 */ /* 0x000f2400080010ff */
[----:B----4-:R-:W-:Y:S05]  /*8690*/  @!P0 BRA `(.L_x_111) ;  /* 0xfffffffc00f08947 */ /* 0x010fea000383ffff */
[----:B------:R-:W-:Y:S05]  /*86a0*/  BRA `(.L_x_110) ;  /* 0xffffffe400907947 */ /* 0x000fea000383ffff */
        .weak           $__internal_0_$__cuda_sm10x_tcgen05_guardrail_trap_col_being_dealloced_not_returned_by_alloc
        .type           $__internal_0_$__cuda_sm10x_tcgen05_guardrail_trap_col_being_dealloced_not_returned_by_alloc,@function
        .size           $__internal_0_$__cuda_sm10x_tcgen05_guardrail_trap_col_being_dealloced_not_returned_by_alloc,($__internal_1_$__cuda_sm10x_tcgen05_guardrail_trap_phase_invalid_during_alloc - $__internal_0_$__cuda_sm10x_tcgen05_guardrail_trap_col_being_dealloced_not_returned_by_alloc)
$__internal_0_$__cuda_sm10x_tcgen05_guardrail_trap_col_being_dealloced_not_returned_by_alloc:
[----:B------:R-:W-:Y:S05]  /*86b0*/  BPT.TRAP 0x1 ;  /* 0x000000040000795c */ /* 0x000fea0000300000 */
[----:B------:R-:W-:-:S04]  /*86c0*/  HFMA2 R3, -RZ, RZ, 0, 0 ;  /* 0x00000000ff037431 */ /* 0x000fc800000001ff */
[----:B------:R-:W-:Y:S05]  /*86d0*/  RET.REL.NODEC R2 `(_ZN7cutlass13device_kernelINS_4gemm6kernel13GemmUniversalIN4cute5tupleIJiiiiEEENS1_10collective13CollectiveMmaINS1_35MainloopSm100TmaUmmaWarpSpecializedILi5ELi2ELi4ENS5_IJNS4_1CILi1EEENSA_ILi2EEESB_EEEEENS5_IJNSA_ILi128EEENSA_ILi64EEENSA_ILi32EEEEEENS_6half_tENS5_IJlSB_lEEESJ_SK_NS4_8TiledMMAINS4_8MMA_AtomIJNS4_20SM100_MMA_F16BF16_SSISJ_SJ_fLi128ELi64ELNS4_4UMMA5MajorE0ELSP_0ELNSO_7ScaleInE0ELSQ_0EEEEEENS4_6LayoutINS5_IJSB_SB_SB_EEENS5_IJNSA_ILi0EEESV_SV_EEEEENS5_IJNS4_10UnderscoreESY_SY_EEEEENS4_23SM90_TMA_LOAD_MULTICASTENS4_14ComposedLayoutINS4_7SwizzleILi2ELi4ELi3EEENS4_18smem_ptr_flag_bitsILi16EEENST_INS5_IJNSA_ILi8EEESH_EEENS5_IJSH_SB_EEEEEEEvNS4_8identityENS4_13SM90_TMA_LOADES1B_vS1C_EENS_8epilogue10collective18CollectiveEpilogueINS1F_23Sm100TmaWarpSpecializedILi3ELi2ELi32ELb1ELb0EEEJSI_NS5_IJNST_ISF_SB_EENST_ISH_SB_EEEEESJ_SK_SJ_SK_NS1F_6fusion15FusionCallbacksIS1J_NS1N_17LinearCombinationISJ_fSJ_fLNS_15FloatRoundStyleE2EEESI_S1M_JEEENS4_5SM1004TMEM4LOAD26SM100_TMEM_LOAD_32dp32b32xES1D_S1B_NS4_39AutoVectorizingCopyWithAssumedAlignmentILi128EEENS4_14SM90_TMA_STOREES1B_S1Y_S1Y_EEEvvEEEEvNT_6ParamsE) ;  /* 0xffffff7802487950 */ /* 0x000fea0003c3ffff */
        .weak           $__internal_1_$__cuda_sm10x_tcgen05_guardrail_trap_phase_invalid_during_alloc
        .type           $__internal_1_$__cuda_sm10x_tcgen05_guardrail_trap_phase_invalid_during_alloc,@function
        .size           $__internal_1_$__cuda_sm10x_tcgen05_guardrail_trap_phase_invalid_during_alloc,($__internal_2_$__cuda_sm10x_tcgen05_guardrail_trap_unallocated_columns_being_dealloced - $__internal_1_$__cuda_sm10x_tcgen05_guardrail_trap_phase_invalid_during_alloc)
$__internal_1_$__cuda_sm10x_tcgen05_guardrail_trap_phase_invalid_during_alloc:
[----:B------:R-:W-:Y:S05]  /*86e0*/  BPT.TRAP 0x1 ;  /* 0x000000040000795c */ /* 0x000fea0000300000 */
[----:B------:R-:W-:-:S04]  /*86f0*/  MOV R5, 0x0 ;  /* 0x0000000000057802 */ /* 0x000fc80000000f00 */
[----:B------:R-:W-:Y:S05]  /*8700*/  RET.REL.NODEC R4 `(_ZN7cutlass13device_kernelINS_4gemm6kernel13GemmUniversalIN4cute5tupleIJiiiiEEENS1_10collective13CollectiveMmaINS1_35MainloopSm100TmaUmmaWarpSpecializedILi5ELi2ELi4ENS5_IJNS4_1CILi1EEENSA_ILi2EEESB_EEEEENS5_IJNSA_ILi128EEENSA_ILi64EEENSA_ILi32EEEEEENS_6half_tENS5_IJlSB_lEEESJ_SK_NS4_8TiledMMAINS4_8MMA_AtomIJNS4_20SM100_MMA_F16BF16_SSISJ_SJ_fLi128ELi64ELNS4_4UMMA5MajorE0ELSP_0ELNSO_7ScaleInE0ELSQ_0EEEEEENS4_6LayoutINS5_IJSB_SB_SB_EEENS5_IJNSA_ILi0EEESV_SV_EEEEENS5_IJNS4_10UnderscoreESY_SY_EEEEENS4_23SM90_TMA_LOAD_MULTICASTENS4_14ComposedLayoutINS4_7SwizzleILi2ELi4ELi3EEENS4_18smem_ptr_flag_bitsILi16EEENST_INS5_IJNSA_ILi8EEESH_EEENS5_IJSH_SB_EEEEEEEvNS4_8identityENS4_13SM90_TMA_LOADES1B_vS1C_EENS_8epilogue10collective18CollectiveEpilogueINS1F_23Sm100TmaWarpSpecializedILi3ELi2ELi32ELb1ELb0EEEJSI_NS5_IJNST_ISF_SB_EENST_ISH_SB_EEEEESJ_SK_SJ_SK_NS1F_6fusion15FusionCallbacksIS1J_NS1N_17LinearCombinationISJ_fSJ_fLNS_15FloatRoundStyleE2EEESI_S1M_JEEENS4_5SM1004TMEM4LOAD26SM100_TMEM_LOAD_32dp32b32xES1D_S1B_NS4_39AutoVectorizingCopyWithAssumedAlignmentILi128EEENS4_14SM90_TMA_STOREES1B_S1Y_S1Y_EEEvvEEEEvNT_6ParamsE) ;  /* 0xffffff78043c7950 */ /* 0x000fea0003c3ffff */
        .weak           $__internal_2_$__cuda_sm10x_tcgen05_guardrail_trap_unallocated_columns_being_dealloced
        .type           $__internal_2_$__cuda_sm10x_tcgen05_guardrail_trap_unallocated_columns_being_dealloced,@function
        .size           $__internal_2_$__cuda_sm10x_tcgen05_guardrail_trap_unallocated_columns_being_dealloced,(.L_x_164 - $__internal_2_$__cuda_sm10x_tcgen05_guardrail_trap_unallocated_columns_being_dealloced)
$__internal_2_$__cuda_sm10x_tcgen05_guardrail_trap_unallocated_columns_being_dealloced:
[----:B------:R-:W-:Y:S05]  /*8710*/  BPT.TRAP 0x1 ;  /* 0x000000040000795c */ /* 0x000fea0000300000 */
[----:B------:R-:W-:-:S04]  /*8720*/  HFMA2 R3, -RZ, RZ, 0, 0 ;  /* 0x00000000ff037431 */ /* 0x000fc800000001ff */
[----:B------:R-:W-:Y:S05]  /*8730*/  RET.REL.NODEC R2 `(_ZN7cutlass13device_kernelINS_4gemm6kernel13GemmUniversalIN4cute5tupleIJiiiiEEENS1_10collective13CollectiveMmaINS1_35MainloopSm100TmaUmmaWarpSpecializedILi5ELi2ELi4ENS5_IJNS4_1CILi1EEENSA_ILi2EEESB_EEEEENS5_IJNSA_ILi128EEENSA_ILi64EEENSA_ILi32EEEEEENS_6half_tENS5_IJlSB_lEEESJ_SK_NS4_8TiledMMAINS4_8MMA_AtomIJNS4_20SM100_MMA_F16BF16_SSISJ_SJ_fLi128ELi64ELNS4_4UMMA5MajorE0ELSP_0ELNSO_7ScaleInE0ELSQ_0EEEEEENS4_6LayoutINS5_IJSB_SB_SB_EEENS5_IJNSA_ILi0EEESV_SV_EEEEENS5_IJNS4_10UnderscoreESY_SY_EEEEENS4_23SM90_TMA_LOAD_MULTICASTENS4_14ComposedLayoutINS4_7SwizzleILi2ELi4ELi3EEENS4_18smem_ptr_flag_bitsILi16EEENST_INS5_IJNSA_ILi8EEESH_EEENS5_IJSH_SB_EEEEEEEvNS4_8identityENS4_13SM90_TMA_LOADES1B_vS1C_EENS_8epilogue10collective18CollectiveEpilogueINS1F_23Sm100TmaWarpSpecializedILi3ELi2ELi32ELb1ELb0EEEJSI_NS5_IJNST_ISF_SB_EENST_ISH_SB_EEEEESJ_SK_SJ_SK_NS1F_6fusion15FusionCallbacksIS1J_NS1N_17LinearCombinationISJ_fSJ_fLNS_15FloatRoundStyleE2EEESI_S1M_JEEENS4_5SM1004TMEM4LOAD26SM100_TMEM_LOAD_32dp32b32xES1D_S1B_NS4_39AutoVectorizingCopyWithAssumedAlignmentILi128EEENS4_14SM90_TMA_STOREES1B_S1Y_S1Y_EEEvvEEEEvNT_6ParamsE) ;  /* 0xffffff7802307950 */ /* 0x000fea0003c3ffff */
.L_x_163:
[----:B------:R-:W-:-:S00]  /*8740*/  BRA `(.L_x_163) ;  /* 0xfffffffc00fc7947 */ /* 0x000fc0000383ffff */
[----:B------:R-:W-:-:S00]  /*8750*/  NOP ;  /* 0x0000000000007918 */ /* 0x000fc00000000000 */
        /* <DEDUP_REMOVED lines=10> */
.L_x_164:


//--------------------- .nv.global.init           --------------------------
	.section	.nv.global.init,"aw",@progbits
.nv.global.init:
	.type		$str$27,@object
	.size		$str$27,($str$28 - $str$27)
$str$27:
        /*0000*/ 	.byte	0x28, 0x61, 0x64, 0x64, 0x72, 0x65, 0x73, 0x73, 0x20, 0x26, 0x20, 0x6d, 0x61, 0x73, 0x6b, 0x29
        /*0010*/ 	.byte	0x20, 0x3d, 0x3d, 0x20, 0x30, 0x00
	.type		$str$28,@object
	.size		$str$28,($str$26 - $str$28)
$str$28:
        /*0016*/ 	.byte	0x2f, 0x74, 0x6d, 0x70, 0x2f, 0x63, 0x75, 0x74, 0x6c, 0x61, 0x73, 0x73, 0x5f, 0x73, 0x77, 0x65
        /*0026*/ 	.byte	0x65, 0x70, 0x5f, 0x73, 0x72, 0x63, 0x2f, 0x69, 0x6e, 0x63, 0x6c, 0x75, 0x64, 0x65, 0x2f, 0x63
        /*0036*/ 	.byte	0x75, 0x74, 0x65, 0x2f, 0x70, 0x6f, 0x69, 0x6e, 0x74, 0x65, 0x72, 0x5f, 0x66, 0x6c, 0x61, 0x67
        /*0046*/ 	.byte	0x67, 0x65, 0x64, 0x2e, 0x68, 0x70, 0x70, 0x00
	.type		$str$26,@object
	.size		$str$26,($str$25 - $str$26)
$str$26:
        /*004e*/ 	.byte	0x2f, 0x74, 0x6d, 0x70, 0x2f, 0x63, 0x75, 0x74, 0x6c, 0x61, 0x73, 0x73, 0x5f, 0x73, 0x77, 0x65
        /*005e*/ 	.byte	0x65, 0x70, 0x5f, 0x73, 0x72, 0x63, 0x2f, 0x69, 0x6e, 0x63, 0x6c, 0x75, 0x64, 0x65, 0x2f, 0x63
        /*006e*/ 	.byte	0x75, 0x74, 0x65, 0x2f, 0x61, 0x74, 0x6f, 0x6d, 0x2f, 0x63, 0x6f, 0x70, 0x79, 0x5f, 0x74, 0x72
        /*007e*/ 	.byte	0x61, 0x69, 0x74, 0x73, 0x5f, 0x73, 0x6d, 0x31, 0x30, 0x30, 0x2e, 0x68, 0x70, 0x70, 0x00
	.type		$str$25,@object
	.size		$str$25,(__unnamed_1 - $str$25)
$str$25:
        /*008d*/ 	.byte	0x28, 0x28, 0x75, 0x69, 0x6e, 0x74, 0x33, 0x32, 0x5f, 0x74, 0x28, 0x74, 0x68, 0x72, 0x65, 0x61
        /*009d*/ 	.byte	0x64, 0x49, 0x64, 0x78, 0x2e, 0x78, 0x29, 0x20, 0x2f, 0x20, 0x33, 0x32, 0x29, 0x20, 0x25, 0x20
        /*00ad*/ 	.byte	0x34, 0x29, 0x20, 0x3d, 0x3d, 0x20, 0x28, 0x28, 0x28, 0x74, 0x6d, 0x65, 0x6d, 0x5f, 0x61, 0x64
        /*00bd*/ 	.byte	0x64, 0x72, 0x20, 0x3e, 0x3e, 0x20, 0x31, 0x36, 0x29, 0x20, 0x2f, 0x20, 0x33, 0x32, 0x29, 0x20
        /*00cd*/ 	.byte	0x25, 0x20, 0x34, 0x29, 0x00
	.type		__unnamed_1,@object
	.size		__unnamed_1,(__unnamed_2 - __unnamed_1)
__unnamed_1:
        /*00d2*/ 	.byte	0x61, 0x75, 0x74, 0x6f, 0x20, 0x63, 0x75, 0x74, 0x65, 0x3a, 0x3a, 0x61, 0x73, 0x5f, 0x70, 0x6f
        /* <DEDUP_REMOVED lines=24> */
        /*0262*/ 	.byte	0x3e, 0x3e, 0x3e, 0x3e, 0x5d, 0x00
	.type		__unnamed_2,@object
	.size		__unnamed_2,(.L_2 - __unnamed_2)
__unnamed_2:
        /* <DEDUP_REMOVED lines=42> */
        /*0508*/ 	.byte	0x3e, 0x3e, 0x5d, 0x00
.L_2:


//--------------------- .nv.shared._ZN7cutlass13device_kernelINS_4gemm6kernel13GemmUniversalIN4cute5tupleIJiiiiEEENS1_10collective13CollectiveMmaINS1_35MainloopSm100TmaUmmaWarpSpecializedILi5ELi2ELi4ENS5_IJNS4_1CILi1EEENSA_ILi2EEESB_EEEEENS5_IJNSA_ILi128EEENSA_ILi64EEENSA_ILi32EEEEEENS_6half_tENS5_IJlSB_lEEESJ_SK_NS4_8TiledMMAINS4_8MMA_AtomIJNS4_20SM100_MMA_F16BF16_SSISJ_SJ_fLi128ELi64ELNS4_4UMMA5MajorE0ELSP_0ELNSO_7ScaleInE0ELSQ_0EEEEEENS4_6LayoutINS5_IJSB_SB_SB_EEENS5_IJNSA_ILi0EEESV_SV_EEEEENS5_IJNS4_10UnderscoreESY_SY_EEEEENS4_23SM90_TMA_LOAD_MULTICASTENS4_14ComposedLayoutINS4_7SwizzleILi2ELi4ELi3EEENS4_18smem_ptr_flag_bitsILi16EEENST_INS5_IJNSA_ILi8EEESH_EEENS5_IJSH_SB_EEEEEEEvNS4_8identityENS4_13SM90_TMA_LOADES1B_vS1C_EENS_8epilogue10collective18CollectiveEpilogueINS1F_23Sm100TmaWarpSpecializedILi3ELi2ELi32ELb1ELb0EEEJSI_NS5_IJNST_ISF_SB_EENST_ISH_SB_EEEEESJ_SK_SJ_SK_NS1F_6fusion15FusionCallbacksIS1J_NS1N_17LinearCombinationISJ_fSJ_fLNS_15FloatRoundStyleE2EEESI_S1M_JEEENS4_5SM1004TMEM4LOAD26SM100_TMEM_LOAD_32dp32b32xES1D_S1B_NS4_39AutoVectorizingCopyWithAssumedAlignmentILi128EEENS4_14SM90_TMA_STOREES1B_S1Y_S1Y_EEEvvEEEEvNT_6ParamsE --------------------------
	.section	.nv.shared._ZN7cutlass13device_kernelINS_4gemm6kernel13GemmUniversalIN4cute5tupleIJiiiiEEENS1_10collective13CollectiveMmaINS1_35MainloopSm100TmaUmmaWarpSpecializedILi5ELi2ELi4ENS5_IJNS4_1CILi1EEENSA_ILi2EEESB_EEEEENS5_IJNSA_ILi128EEENSA_ILi64EEENSA_ILi32EEEEEENS_6half_tENS5_IJlSB_lEEESJ_SK_NS4_8TiledMMAINS4_8MMA_AtomIJNS4_20SM100_MMA_F16BF16_SSISJ_SJ_fLi128ELi64ELNS4_4UMMA5MajorE0ELSP_0ELNSO_7ScaleInE0ELSQ_0EEEEEENS4_6LayoutINS5_IJSB_SB_SB_EEENS5_IJNSA_ILi0EEESV_SV_EEEEENS5_IJNS4_10UnderscoreESY_SY_EEEEENS4_23SM90_TMA_LOAD_MULTICASTENS4_14ComposedLayoutINS4_7SwizzleILi2ELi4ELi3EEENS4_18smem_ptr_flag_bitsILi16EEENST_INS5_IJNSA_ILi8EEESH_EEENS5_IJSH_SB_EEEEEEEvNS4_8identityENS4_13SM90_TMA_LOADES1B_vS1C_EENS_8epilogue10collective18CollectiveEpilogueINS1F_23Sm100TmaWarpSpecializedILi3ELi2ELi32ELb1ELb0EEEJSI_NS5_IJNST_ISF_SB_EENST_ISH_SB_EEEEESJ_SK_SJ_SK_NS1F_6fusion15FusionCallbacksIS1J_NS1N_17LinearCombinationISJ_fSJ_fLNS_15FloatRoundStyleE2EEESI_S1M_JEEENS4_5SM1004TMEM4LOAD26SM100_TMEM_LOAD_32dp32b32xES1D_S1B_NS4_39AutoVectorizingCopyWithAssumedAlignmentILi128EEENS4_14SM90_TMA_STOREES1B_S1Y_S1Y_EEEvvEEEEvNT_6ParamsE,"aw",@nobits
	.sectionflags	@""
	.align	16
	.zero		1024


//--------------------- .nv.shared.reserved.0     --------------------------
	.section	.nv.shared.reserved.0,"aw",@nobits
	.weak		__nv_reservedSMEM_offset_0_alias
	.size		__nv_reservedSMEM_offset_0_alias, 0, 64
	.other		__nv_reservedSMEM_offset_0_alias,@"STO_CUDA_RESERVED_SHARED STV_DEFAULT"
__nv_reservedSMEM_offset_0_alias:
	.zero		0
.nv.shared.reserved.0:
	.zero		64
	.weak		__nv_reservedSMEM_tcgen05_partition
	.type		__nv_reservedSMEM_tcgen05_partition,@object
	.size		__nv_reservedSMEM_tcgen05_partition,(.L_0 - __nv_reservedSMEM_tcgen05_partition)
__nv_reservedSMEM_tcgen05_partition:
	.zero		32
.L_0:


//--------------------- .nv.global                --------------------------
	.section	.nv.global,"aw",@nobits
.nv.global:
	.type		_ZN39_INTERNAL_996543ba_4_k_cu_e6100839_66424cute1_E,@object
	.size		_ZN39_INTERNAL_996543ba_4_k_cu_e6100839_66424cute1_E,(_ZN39_INTERNAL_996543ba_4_k_cu_e6100839_66424cuda3std3__45__cpo6cbeginE - _ZN39_INTERNAL_996543ba_4_k_cu_e6100839_66424cute1_E)
_ZN39_INTERNAL_996543ba_4_k_cu_e6100839_66424cute1_E:
	.zero		1
	.type		_ZN39_INTERNAL_996543ba_4_k_cu_e6100839_66424cuda3std3__45__cpo6cbeginE,@object
	.size		_ZN39_INTERNAL_996543ba_4_k_cu_e6100839_66424cuda3std3__45__cpo6cbeginE,(_ZN39_INTERNAL_996543ba_4_k_cu_e6100839_66424cuda3std3__48in_placeE - _ZN39_INTERNAL_996543ba_4_k_cu_e6100839_66424cuda3std3__45__cpo6cbeginE)
_ZN39_INTERNAL_996543ba_4_k_cu_e6100839_66424cuda3std3__45__cpo6cbeginE:
	.zero		1
	.type		_ZN39_INTERNAL_996543ba_4_k_cu_e6100839_66424cuda3std3__48in_placeE,@object
	.size		_ZN39_INTERNAL_996543ba_4_k_cu_e6100839_66424cuda3std3__48in_placeE,(_ZN39_INTERNAL_996543ba_4_k_cu_e6100839_66424cuda3std6ranges3__45__cpo9iter_moveE - _ZN39_INTERNAL_996543ba_4_k_cu_e6100839_66424cuda3std3__48in_placeE)
_ZN39_INTERNAL_996543ba_4_k_cu_e6100839_66424cuda3std3__48in_placeE:
	.zero		1
	.type		_ZN39_INTERNAL_996543ba_4_k_cu_e6100839_66424cuda3std6ranges3__45__cpo9iter_moveE,@object
	.size		_ZN39_INTERNAL_996543ba_4_k_cu_e6100839_66424cuda3std6ranges3__45__cpo9iter_moveE,(_ZN39_INTERNAL_996543ba_4_k_cu_e6100839_66424cuda3std3__45__cpo5beginE - _ZN39_INTERNAL_996543ba_4_k_cu_e6100839_66424cuda3std6ranges3__45__cpo9iter_moveE)
_ZN39_INTERNAL_996543ba_4_k_cu_e6100839_66424cuda3std6ranges3__45__cpo9iter_moveE:
	.zero		1
	.type		_ZN39_INTERNAL_996543ba_4_k_cu_e6100839_66424cuda3std3__45__cpo5beginE,@object
	.size		_ZN39_INTERNAL_996543ba_4_k_cu_e6100839_66424cuda3std3__45__cpo5beginE,(_ZN39_INTERNAL_996543ba_4_k_cu_e6100839_66424cuda3std3__441_GLOBAL__N__996543ba_4_k_cu_e6100839_66426ignoreE - _ZN39_INTERNAL_996543ba_4_k_cu_e6100839_66424cuda3std3__45__cpo5beginE)
_ZN39_INTERNAL_996543ba_4_k_cu_e6100839_66424cuda3std3__45__cpo5beginE:
	.zero		1
	.type		_ZN39_INTERNAL_996543ba_4_k_cu_e6100839_66424cuda3std3__441_GLOBAL__N__996543ba_4_k_cu_e6100839_66426ignoreE,@object
	.size		_ZN39_INTERNAL_996543ba_4_k_cu_e6100839_66424cuda3std3__441_GLOBAL__N__996543ba_4_k_cu_e6100839_66426ignoreE,(_ZN39_INTERNAL_996543ba_4_k_cu_e6100839_66424cute7productE - _ZN39_INTERNAL_996543ba_4_k_cu_e6100839_66424cuda3std3__441_GLOBAL__N__996543ba_4_k_cu_e6100839_66426ignoreE)
_ZN39_INTERNAL_996543ba_4_k_cu_e6100839_66424cuda3std3__441_GLOBAL__N__996543ba_4_k_cu_e6100839_66426ignoreE:
	.zero		1
	.type		_ZN39_INTERNAL_996543ba_4_k_cu_e6100839_66424cute7productE,@object
	.size		_ZN39_INTERNAL_996543ba_4_k_cu_e6100839_66424cute7productE,(_ZN39_INTERNAL_996543ba_4_k_cu_e6100839_66424cuda3std3__45__cpo3endE - _ZN39_INTERNAL_996543ba_4_k_cu_e6100839_66424cute7productE)
_ZN39_INTERNAL_996543ba_4_k_cu_e6100839_66424cute7productE:
	.zero		1
	.type		_ZN39_INTERNAL_996543ba_4_k_cu_e6100839_66424cuda3std3__45__cpo3endE,@object
	.size		_ZN39_INTERNAL_996543ba_4_k_cu_e6100839_66424cuda3std3__45__cpo3endE,(_ZN39_INTERNAL_996543ba_4_k_cu_e6100839_66424cuda3std3__419piecewise_constructE - _ZN39_INTERNAL_996543ba_4_k_cu_e6100839_66424cuda3std3__45__cpo3endE)
_ZN39_INTERNAL_996543ba_4_k_cu_e6100839_66424cuda3std3__45__cpo3endE:
	.zero		1
	.type		_ZN39_INTERNAL_996543ba_4_k_cu_e6100839_66424cuda3std3__419piecewise_constructE,@object
	.size		_ZN39_INTERNAL_996543ba_4_k_cu_e6100839_66424cuda3std3__419piecewise_constructE,(_ZN39_INTERNAL_996543ba_4_k_cu_e6100839_66424cuda3std3__45__cpo4cendE - _ZN39_INTERNAL_996543ba_4_k_cu_e6100839_66424cuda3std3__419piecewise_constructE)
_ZN39_INTERNAL_996543ba_4_k_cu_e6100839_66424cuda3std3__419piecewise_constructE:
	.zero		1
	.type		_ZN39_INTERNAL_996543ba_4_k_cu_e6100839_66424cuda3std3__45__cpo4cendE,@object
	.size		_ZN39_INTERNAL_996543ba_4_k_cu_e6100839_66424cuda3std3__45__cpo4cendE,(_ZN39_INTERNAL_996543ba_4_k_cu_e6100839_66424cuda3std6ranges3__45__cpo4swapE - _ZN39_INTERNAL_996543ba_4_k_cu_e6100839_66424cuda3std3__45__cpo4cendE)
_ZN39_INTERNAL_996543ba_4_k_cu_e6100839_66424cuda3std3__45__cpo4cendE:
	.zero		1
	.type		_ZN39_INTERNAL_996543ba_4_k_cu_e6100839_66424cuda3std6ranges3__45__cpo4swapE,@object
	.size		_ZN39_INTERNAL_996543ba_4_k_cu_e6100839_66424cuda3std6ranges3__45__cpo4swapE,(.L_10 - _ZN39_INTERNAL_996543ba_4_k_cu_e6100839_66424cuda3std6ranges3__45__cpo4swapE)
_ZN39_INTERNAL_996543ba_4_k_cu_e6100839_66424cuda3std6ranges3__45__cpo4swapE:
	.zero		1
.L_10:


//--------------------- .nv.constant0._ZN7cutlass13device_kernelINS_4gemm6kernel13GemmUniversalIN4cute5tupleIJiiiiEEENS1_10collective13CollectiveMmaINS1_35MainloopSm100TmaUmmaWarpSpecializedILi5ELi2ELi4ENS5_IJNS4_1CILi1EEENSA_ILi2EEESB_EEEEENS5_IJNSA_ILi128EEENSA_ILi64EEENSA_ILi32EEEEEENS_6half_tENS5_IJlSB_lEEESJ_SK_NS4_8TiledMMAINS4_8MMA_AtomIJNS4_20SM100_MMA_F16BF16_SSISJ_SJ_fLi128ELi64ELNS4_4UMMA5MajorE0ELSP_0ELNSO_7ScaleInE0ELSQ_0EEEEEENS4_6LayoutINS5_IJSB_SB_SB_EEENS5_IJNSA_ILi0EEESV_SV_EEEEENS5_IJNS4_10UnderscoreESY_SY_EEEEENS4_23SM90_TMA_LOAD_MULTICASTENS4_14ComposedLayoutINS4_7SwizzleILi2ELi4ELi3EEENS4_18smem_ptr_flag_bitsILi16EEENST_INS5_IJNSA_ILi8EEESH_EEENS5_IJSH_SB_EEEEEEEvNS4_8identityENS4_13SM90_TMA_LOADES1B_vS1C_EENS_8epilogue10collective18CollectiveEpilogueINS1F_23Sm100TmaWarpSpecializedILi3ELi2ELi32ELb1ELb0EEEJSI_NS5_IJNST_ISF_SB_EENST_ISH_SB_EEEEESJ_SK_SJ_SK_NS1F_6fusion15FusionCallbacksIS1J_NS1N_17LinearCombinationISJ_fSJ_fLNS_15FloatRoundStyleE2EEESI_S1M_JEEENS4_5SM1004TMEM4LOAD26SM100_TMEM_LOAD_32dp32b32xES1D_S1B_NS4_39AutoVectorizingCopyWithAssumedAlignmentILi128EEENS4_14SM90_TMA_STOREES1B_S1Y_S1Y_EEEvvEEEEvNT_6ParamsE --------------------------
	.section	.nv.constant0._ZN7cutlass13device_kernelINS_4gemm6kernel13GemmUniversalIN4cute5tupleIJiiiiEEENS1_10collective13CollectiveMmaINS1_35MainloopSm100TmaUmmaWarpSpecializedILi5ELi2ELi4ENS5_IJNS4_1CILi1EEENSA_ILi2EEESB_EEEEENS5_IJNSA_ILi128EEENSA_ILi64EEENSA_ILi32EEEEEENS_6half_tENS5_IJlSB_lEEESJ_SK_NS4_8TiledMMAINS4_8MMA_AtomIJNS4_20SM100_MMA_F16BF16_SSISJ_SJ_fLi128ELi64ELNS4_4UMMA5MajorE0ELSP_0ELNSO_7ScaleInE0ELSQ_0EEEEEENS4_6LayoutINS5_IJSB_SB_SB_EEENS5_IJNSA_ILi0EEESV_SV_EEEEENS5_IJNS4_10UnderscoreESY_SY_EEEEENS4_23SM90_TMA_LOAD_MULTICASTENS4_14ComposedLayoutINS4_7SwizzleILi2ELi4ELi3EEENS4_18smem_ptr_flag_bitsILi16EEENST_INS5_IJNSA_ILi8EEESH_EEENS5_IJSH_SB_EEEEEEEvNS4_8identityENS4_13SM90_TMA_LOADES1B_vS1C_EENS_8epilogue10collective18CollectiveEpilogueINS1F_23Sm100TmaWarpSpecializedILi3ELi2ELi32ELb1ELb0EEEJSI_NS5_IJNST_ISF_SB_EENST_ISH_SB_EEEEESJ_SK_SJ_SK_NS1F_6fusion15FusionCallbacksIS1J_NS1N_17LinearCombinationISJ_fSJ_fLNS_15FloatRoundStyleE2EEESI_S1M_JEEENS4_5SM1004TMEM4LOAD26SM100_TMEM_LOAD_32dp32b32xES1D_S1B_NS4_39AutoVectorizingCopyWithAssumedAlignmentILi128EEENS4_14SM90_TMA_STOREES1B_S1Y_S1Y_EEEvvEEEEvNT_6ParamsE,"a",@progbits
	.sectionflags	@""
	.align	4
.nv.constant0._ZN7cutlass13device_kernelINS_4gemm6kernel13GemmUniversalIN4cute5tupleIJiiiiEEENS1_10collective13CollectiveMmaINS1_35MainloopSm100TmaUmmaWarpSpecializedILi5ELi2ELi4ENS5_IJNS4_1CILi1EEENSA_ILi2EEESB_EEEEENS5_IJNSA_ILi128EEENSA_ILi64EEENSA_ILi32EEEEEENS_6half_tENS5_IJlSB_lEEESJ_SK_NS4_8TiledMMAINS4_8MMA_AtomIJNS4_20SM100_MMA_F16BF16_SSISJ_SJ_fLi128ELi64ELNS4_4UMMA5MajorE0ELSP_0ELNSO_7ScaleInE0ELSQ_0EEEEEENS4_6LayoutINS5_IJSB_SB_SB_EEENS5_IJNSA_ILi0EEESV_SV_EEEEENS5_IJNS4_10UnderscoreESY_SY_EEEEENS4_23SM90_TMA_LOAD_MULTICASTENS4_14ComposedLayoutINS4_7SwizzleILi2ELi4ELi3EEENS4_18smem_ptr_flag_bitsILi16EEENST_INS5_IJNSA_ILi8EEESH_EEENS5_IJSH_SB_EEEEEEEvNS4_8identityENS4_13SM90_TMA_LOADES1B_vS1C_EENS_8epilogue10collective18CollectiveEpilogueINS1F_23Sm100TmaWarpSpecializedILi3ELi2ELi32ELb1ELb0EEEJSI_NS5_IJNST_ISF_SB_EENST_ISH_SB_EEEEESJ_SK_SJ_SK_NS1F_6fusion15FusionCallbacksIS1J_NS1N_17LinearCombinationISJ_fSJ_fLNS_15FloatRoundStyleE2EEESI_S1M_JEEENS4_5SM1004TMEM4LOAD26SM100_TMEM_LOAD_32dp32b32xES1D_S1B_NS4_39AutoVectorizingCopyWithAssumedAlignmentILi128EEENS4_14SM90_TMA_STOREES1B_S1Y_S1Y_EEEvvEEEEvNT_6ParamsE:
	.zero		2944


//--------------------- SYMBOLS --------------------------

	.type		.nv.reservedSmem.offset0,@object
	.size		.nv.reservedSmem.offset0,0x4
	.type		.nv.reservedSmem.cap,@object
	.size		.nv.reservedSmem.cap,0x4
	.type		__assertfail,@function
